//
// Generated by NVIDIA NVVM Compiler
//
// Compiler Build ID: CL-36424714
// Cuda compilation tools, release 13.0, V13.0.88
// Based on NVVM 20.0.0
//

.version 9.0
.target sm_100
.address_size 64

	// .globl	_Z10RayTracingPj
.const .align 4 .b8 gpuScene[3428];

.visible .entry _Z10RayTracingPj(
	.param .u64 .ptr .align 1 _Z10RayTracingPj_param_0
)
{
	.reg .pred 	%p<394>;
	.reg .b16 	%rs<27>;
	.reg .b32 	%r<93>;
	.reg .b32 	%f<2478>;
	.reg .b64 	%rd<69>;
	.reg .b64 	%fd<29>;

	mov.u32 	%r43, %ctaid.x;
	mov.u32 	%r44, %ntid.x;
	mov.u32 	%r45, %tid.x;
	mad.lo.s32 	%r1, %r43, %r44, %r45;
	mul.hi.s32 	%r46, %r1, 1374389535;
	shr.u32 	%r47, %r46, 31;
	shr.s32 	%r48, %r46, 9;
	add.s32 	%r49, %r48, %r47;
	mul.lo.s32 	%r50, %r49, 1600;
	sub.s32 	%r51, %r1, %r50;
	ld.const.f32 	%f1047, [gpuScene+36];
	ld.const.f32 	%f1048, [gpuScene+40];
	ld.const.f32 	%f1049, [gpuScene+44];
	cvt.rn.f32.s32 	%f1050, %r51;
	div.rn.f32 	%f1051, %f1050, 0f44C80000;
	add.f32 	%f1052, %f1051, 0fBF000000;
	ld.const.f32 	%f1053, [gpuScene+24];
	ld.const.f32 	%f1054, [gpuScene+28];
	ld.const.f32 	%f1055, [gpuScene+32];
	cvt.rn.f32.s32 	%f1056, %r49;
	div.rn.f32 	%f1057, %f1056, 0f44C80000;
	add.f32 	%f1058, %f1057, 0fBF000000;
	ld.const.f32 	%f1973, [gpuScene];
	ld.const.f32 	%f1974, [gpuScene+4];
	ld.const.f32 	%f1975, [gpuScene+8];
	ld.const.f32 	%f1059, [gpuScene+12];
	ld.const.f32 	%f1060, [gpuScene+16];
	ld.const.f32 	%f1061, [gpuScene+20];
	fma.rn.f32 	%f1062, %f1052, %f1047, %f1059;
	fma.rn.f32 	%f1063, %f1052, %f1048, %f1060;
	fma.rn.f32 	%f1064, %f1052, %f1049, %f1061;
	fma.rn.f32 	%f1065, %f1058, %f1053, %f1062;
	fma.rn.f32 	%f1066, %f1058, %f1054, %f1063;
	fma.rn.f32 	%f1067, %f1058, %f1055, %f1064;
	mul.f32 	%f1068, %f1066, %f1066;
	fma.rn.f32 	%f1069, %f1065, %f1065, %f1068;
	fma.rn.f32 	%f1070, %f1067, %f1067, %f1069;
	sqrt.rn.f32 	%f1071, %f1070;
	div.rn.f32 	%f1978, %f1065, %f1071;
	div.rn.f32 	%f1977, %f1066, %f1071;
	div.rn.f32 	%f1976, %f1067, %f1071;
	ld.const.u32 	%r2, [gpuScene+48];
	ld.const.u32 	%r3, [gpuScene+52];
	ld.const.u32 	%r4, [gpuScene+56];
	ld.const.u32 	%r5, [gpuScene+60];
	ld.const.u32 	%r6, [gpuScene+64];
	max.s32 	%r7, %r6, 1;
	and.b32  	%r8, %r3, 7;
	and.b32  	%r9, %r3, 3;
	and.b32  	%r10, %r2, 3;
	and.b32  	%r11, %r2, 2147483644;
	and.b32  	%r12, %r3, 2147483640;
	mov.f32 	%f2465, 0f00000000;
	mov.b32 	%r78, 0;
	mov.f32 	%f1971, 0f3F800000;
	mov.u64 	%rd22, gpuScene;
	add.s64 	%rd19, %rd22, 96;
	mov.f32 	%f2477, %f1971;
	mov.f32 	%f2466, %f2465;
	mov.f32 	%f2467, %f2465;
	mov.f32 	%f2473, %f2465;
	mov.f32 	%f2472, %f2465;
	mov.f32 	%f2471, %f2465;
$L__BB0_1:
	setp.lt.s32 	%p81, %r2, 1;
	mov.b16 	%rs20, 0;
	mov.f32 	%f2175, 0f7F7FFFFF;
	@%p81 bra 	$L__BB0_20;
	setp.eq.s32 	%p84, %r2, 1;
	mul.f32 	%f1075, %f1977, %f1977;
	fma.rn.f32 	%f1076, %f1978, %f1978, %f1075;
	fma.rn.f32 	%f1077, %f1976, %f1976, %f1076;
	sqrt.rn.f32 	%f1078, %f1077;
	div.rn.f32 	%f35, %f1978, %f1078;
	div.rn.f32 	%f36, %f1977, %f1078;
	div.rn.f32 	%f37, %f1976, %f1078;
	mov.f32 	%f2175, 0f7F7FFFFF;
	mov.pred 	%p343, 0;
	mov.b64 	%rd67, 0;
	@%p84 bra 	$L__BB0_14;
	and.b32  	%r52, %r2, 2147483646;
	neg.s32 	%r79, %r52;
	mov.f32 	%f2175, 0f7F7FFFFF;
	mov.pred 	%p343, 0;
	mov.u64 	%rd68, %rd19;
$L__BB0_4:
	ld.const.f32 	%f137, [%rd68+-28];
	ld.const.f32 	%f138, [%rd68+-24];
	ld.const.f32 	%f139, [%rd68+-20];
	sub.f32 	%f140, %f137, %f1973;
	sub.f32 	%f141, %f138, %f1974;
	sub.f32 	%f142, %f139, %f1975;
	mul.f32 	%f1080, %f141, %f36;
	fma.rn.f32 	%f1081, %f140, %f35, %f1080;
	fma.rn.f32 	%f143, %f142, %f37, %f1081;
	setp.le.f32 	%p86, %f143, 0f00000000;
	@%p86 bra 	$L__BB0_8;
	mul.f32 	%f1082, %f143, %f143;
	mul.f32 	%f1083, %f141, %f141;
	fma.rn.f32 	%f1084, %f140, %f140, %f1083;
	fma.rn.f32 	%f1085, %f142, %f142, %f1084;
	sub.f32 	%f144, %f1085, %f1082;
	ld.const.f32 	%f1086, [%rd68+-16];
	mul.f32 	%f145, %f1086, %f1086;
	setp.geu.f32 	%p87, %f144, %f145;
	@%p87 bra 	$L__BB0_8;
	mul.f32 	%f1087, %f1977, %f141;
	fma.rn.f32 	%f1088, %f1978, %f140, %f1087;
	fma.rn.f32 	%f1089, %f1976, %f142, %f1088;
	sub.f32 	%f1090, %f145, %f144;
	sqrt.rn.f32 	%f1091, %f1090;
	sub.f32 	%f146, %f1089, %f1091;
	setp.geu.f32 	%p88, %f146, %f2175;
	@%p88 bra 	$L__BB0_8;
	fma.rn.f32 	%f1092, %f35, %f146, %f1973;
	fma.rn.f32 	%f1093, %f36, %f146, %f1974;
	fma.rn.f32 	%f1094, %f37, %f146, %f1975;
	sub.f32 	%f1095, %f1092, %f137;
	sub.f32 	%f1096, %f1093, %f138;
	sub.f32 	%f1097, %f1094, %f139;
	mul.f32 	%f1098, %f1096, %f1096;
	fma.rn.f32 	%f1099, %f1095, %f1095, %f1098;
	fma.rn.f32 	%f1100, %f1097, %f1097, %f1099;
	sqrt.rn.f32 	%f1101, %f1100;
	div.rn.f32 	%f2043, %f1095, %f1101;
	div.rn.f32 	%f2042, %f1096, %f1101;
	div.rn.f32 	%f2041, %f1097, %f1101;
	ld.const.f32 	%f2039, [%rd68+-8];
	ld.const.f32 	%f2038, [%rd68+-4];
	ld.const.f32 	%f2037, [%rd68];
	ld.const.f32 	%f2036, [%rd68+4];
	ld.const.f32 	%f2035, [%rd68+8];
	ld.const.f32 	%f2034, [%rd68+12];
	ld.const.f32 	%f2033, [%rd68+16];
	ld.const.f32 	%f2032, [%rd68+20];
	ld.const.f32 	%f2031, [%rd68+24];
	ld.const.f32 	%f2030, [%rd68+28];
	ld.const.f32 	%f2029, [%rd68+32];
	mov.pred 	%p343, -1;
	mov.f32 	%f2175, %f146;
$L__BB0_8:
	ld.const.f32 	%f176, [%rd68+36];
	ld.const.f32 	%f177, [%rd68+40];
	ld.const.f32 	%f178, [%rd68+44];
	sub.f32 	%f179, %f176, %f1973;
	sub.f32 	%f180, %f177, %f1974;
	sub.f32 	%f181, %f178, %f1975;
	mul.f32 	%f1102, %f180, %f36;
	fma.rn.f32 	%f1103, %f179, %f35, %f1102;
	fma.rn.f32 	%f182, %f181, %f37, %f1103;
	setp.le.f32 	%p90, %f182, 0f00000000;
	@%p90 bra 	$L__BB0_12;
	mul.f32 	%f1104, %f182, %f182;
	mul.f32 	%f1105, %f180, %f180;
	fma.rn.f32 	%f1106, %f179, %f179, %f1105;
	fma.rn.f32 	%f1107, %f181, %f181, %f1106;
	sub.f32 	%f183, %f1107, %f1104;
	ld.const.f32 	%f1108, [%rd68+48];
	mul.f32 	%f184, %f1108, %f1108;
	setp.geu.f32 	%p91, %f183, %f184;
	@%p91 bra 	$L__BB0_12;
	mul.f32 	%f1109, %f1977, %f180;
	fma.rn.f32 	%f1110, %f1978, %f179, %f1109;
	fma.rn.f32 	%f1111, %f1976, %f181, %f1110;
	sub.f32 	%f1112, %f184, %f183;
	sqrt.rn.f32 	%f1113, %f1112;
	sub.f32 	%f185, %f1111, %f1113;
	setp.geu.f32 	%p92, %f185, %f2175;
	@%p92 bra 	$L__BB0_12;
	fma.rn.f32 	%f1114, %f35, %f185, %f1973;
	fma.rn.f32 	%f1115, %f36, %f185, %f1974;
	fma.rn.f32 	%f1116, %f37, %f185, %f1975;
	sub.f32 	%f1117, %f1114, %f176;
	sub.f32 	%f1118, %f1115, %f177;
	sub.f32 	%f1119, %f1116, %f178;
	mul.f32 	%f1120, %f1118, %f1118;
	fma.rn.f32 	%f1121, %f1117, %f1117, %f1120;
	fma.rn.f32 	%f1122, %f1119, %f1119, %f1121;
	sqrt.rn.f32 	%f1123, %f1122;
	div.rn.f32 	%f2043, %f1117, %f1123;
	div.rn.f32 	%f2042, %f1118, %f1123;
	div.rn.f32 	%f2041, %f1119, %f1123;
	ld.const.f32 	%f2039, [%rd68+56];
	ld.const.f32 	%f2038, [%rd68+60];
	ld.const.f32 	%f2037, [%rd68+64];
	ld.const.f32 	%f2036, [%rd68+68];
	ld.const.f32 	%f2035, [%rd68+72];
	ld.const.f32 	%f2034, [%rd68+76];
	ld.const.f32 	%f2033, [%rd68+80];
	ld.const.f32 	%f2032, [%rd68+84];
	ld.const.f32 	%f2031, [%rd68+88];
	ld.const.f32 	%f2030, [%rd68+92];
	ld.const.f32 	%f2029, [%rd68+96];
	mov.pred 	%p343, -1;
	mov.f32 	%f2175, %f185;
$L__BB0_12:
	add.s32 	%r79, %r79, 2;
	add.s64 	%rd68, %rd68, 128;
	setp.eq.s32 	%p94, %r79, 0;
	@%p94 bra 	$L__BB0_13;
	bra.uni 	$L__BB0_4;
$L__BB0_13:
	cvt.u64.u32 	%rd67, %r52;
$L__BB0_14:
	and.b32  	%r54, %r2, 1;
	setp.eq.b32 	%p95, %r54, 1;
	not.pred 	%p96, %p95;
	@%p96 bra 	$L__BB0_19;
	shl.b64 	%rd21, %rd67, 6;
	add.s64 	%rd23, %rd22, %rd21;
	add.s64 	%rd3, %rd23, 68;
	ld.const.f32 	%f68, [%rd23+68];
	ld.const.f32 	%f69, [%rd23+72];
	ld.const.f32 	%f70, [%rd23+76];
	sub.f32 	%f71, %f68, %f1973;
	sub.f32 	%f72, %f69, %f1974;
	sub.f32 	%f73, %f70, %f1975;
	mul.f32 	%f1124, %f72, %f36;
	fma.rn.f32 	%f1125, %f71, %f35, %f1124;
	fma.rn.f32 	%f74, %f73, %f37, %f1125;
	setp.le.f32 	%p97, %f74, 0f00000000;
	@%p97 bra 	$L__BB0_19;
	mul.f32 	%f1126, %f74, %f74;
	mul.f32 	%f1127, %f72, %f72;
	fma.rn.f32 	%f1128, %f71, %f71, %f1127;
	fma.rn.f32 	%f1129, %f73, %f73, %f1128;
	sub.f32 	%f75, %f1129, %f1126;
	ld.const.f32 	%f1130, [%rd3+12];
	mul.f32 	%f76, %f1130, %f1130;
	setp.geu.f32 	%p98, %f75, %f76;
	@%p98 bra 	$L__BB0_19;
	mul.f32 	%f1131, %f1977, %f72;
	fma.rn.f32 	%f1132, %f1978, %f71, %f1131;
	fma.rn.f32 	%f1133, %f1976, %f73, %f1132;
	sub.f32 	%f1134, %f76, %f75;
	sqrt.rn.f32 	%f1135, %f1134;
	sub.f32 	%f77, %f1133, %f1135;
	setp.geu.f32 	%p99, %f77, %f2175;
	@%p99 bra 	$L__BB0_19;
	fma.rn.f32 	%f1136, %f35, %f77, %f1973;
	fma.rn.f32 	%f1137, %f36, %f77, %f1974;
	fma.rn.f32 	%f1138, %f37, %f77, %f1975;
	sub.f32 	%f1139, %f1136, %f68;
	sub.f32 	%f1140, %f1137, %f69;
	sub.f32 	%f1141, %f1138, %f70;
	mul.f32 	%f1142, %f1140, %f1140;
	fma.rn.f32 	%f1143, %f1139, %f1139, %f1142;
	fma.rn.f32 	%f1144, %f1141, %f1141, %f1143;
	sqrt.rn.f32 	%f1145, %f1144;
	div.rn.f32 	%f2043, %f1139, %f1145;
	div.rn.f32 	%f2042, %f1140, %f1145;
	div.rn.f32 	%f2041, %f1141, %f1145;
	ld.const.f32 	%f2039, [%rd3+20];
	ld.const.f32 	%f2038, [%rd3+24];
	ld.const.f32 	%f2037, [%rd3+28];
	ld.const.f32 	%f2036, [%rd3+32];
	ld.const.f32 	%f2035, [%rd3+36];
	ld.const.f32 	%f2034, [%rd3+40];
	ld.const.f32 	%f2033, [%rd3+44];
	ld.const.f32 	%f2032, [%rd3+48];
	ld.const.f32 	%f2031, [%rd3+52];
	ld.const.f32 	%f2030, [%rd3+56];
	ld.const.f32 	%f2029, [%rd3+60];
	mov.pred 	%p343, -1;
	mov.f32 	%f2175, %f77;
$L__BB0_19:
	selp.u16 	%rs20, 1, 0, %p343;
$L__BB0_20:
	setp.lt.s32 	%p101, %r3, 1;
	@%p101 bra 	$L__BB0_49;
	setp.lt.u32 	%p103, %r3, 4;
	setp.ne.s16 	%p351, %rs20, 0;
	mov.b32 	%r80, 0;
	@%p103 bra 	$L__BB0_36;
	mov.b32 	%r81, 0;
$L__BB0_23:
	mul.wide.u32 	%rd24, %r81, 76;
	mov.u64 	%rd25, gpuScene;
	add.s64 	%rd26, %rd25, %rd24;
	add.s64 	%rd7, %rd26, 708;
	ld.const.f32 	%f369, [%rd26+708];
	ld.const.f32 	%f370, [%rd26+712];
	ld.const.f32 	%f371, [%rd26+716];
	mul.f32 	%f1147, %f1977, %f370;
	fma.rn.f32 	%f1148, %f1978, %f369, %f1147;
	fma.rn.f32 	%f372, %f1976, %f371, %f1148;
	setp.ge.f32 	%p104, %f372, 0f00000000;
	@%p104 bra 	$L__BB0_26;
	ld.const.f32 	%f1149, [%rd7+12];
	ld.const.f32 	%f1150, [%rd7+16];
	ld.const.f32 	%f1151, [%rd7+20];
	sub.f32 	%f1152, %f1149, %f1973;
	sub.f32 	%f1153, %f1150, %f1974;
	mul.f32 	%f1154, %f1153, %f370;
	fma.rn.f32 	%f1155, %f1152, %f369, %f1154;
	sub.f32 	%f1156, %f1151, %f1975;
	fma.rn.f32 	%f1157, %f1156, %f371, %f1155;
	div.rn.f32 	%f1158, %f1157, %f372;
	setp.lt.f32 	%p105, %f1158, 0f00000000;
	setp.geu.f32 	%p106, %f1158, %f2175;
	or.pred  	%p107, %p105, %p106;
	@%p107 bra 	$L__BB0_26;
	ld.const.f32 	%f2039, [%rd7+32];
	ld.const.f32 	%f2038, [%rd7+36];
	ld.const.f32 	%f2037, [%rd7+40];
	ld.const.f32 	%f2036, [%rd7+44];
	ld.const.f32 	%f2035, [%rd7+48];
	ld.const.f32 	%f2034, [%rd7+52];
	ld.const.f32 	%f2033, [%rd7+56];
	ld.const.f32 	%f2032, [%rd7+60];
	ld.const.f32 	%f2031, [%rd7+64];
	ld.const.f32 	%f2030, [%rd7+68];
	ld.const.f32 	%f2029, [%rd7+72];
	mov.pred 	%p351, -1;
	mov.f32 	%f2175, %f1158;
	mov.f32 	%f2041, %f371;
	mov.f32 	%f2042, %f370;
	mov.f32 	%f2043, %f369;
$L__BB0_26:
	ld.const.f32 	%f400, [%rd7+76];
	ld.const.f32 	%f401, [%rd7+80];
	ld.const.f32 	%f402, [%rd7+84];
	mul.f32 	%f1159, %f1977, %f401;
	fma.rn.f32 	%f1160, %f1978, %f400, %f1159;
	fma.rn.f32 	%f403, %f1976, %f402, %f1160;
	setp.ge.f32 	%p109, %f403, 0f00000000;
	@%p109 bra 	$L__BB0_29;
	ld.const.f32 	%f1161, [%rd7+88];
	ld.const.f32 	%f1162, [%rd7+92];
	ld.const.f32 	%f1163, [%rd7+96];
	sub.f32 	%f1164, %f1161, %f1973;
	sub.f32 	%f1165, %f1162, %f1974;
	mul.f32 	%f1166, %f1165, %f401;
	fma.rn.f32 	%f1167, %f1164, %f400, %f1166;
	sub.f32 	%f1168, %f1163, %f1975;
	fma.rn.f32 	%f1169, %f1168, %f402, %f1167;
	div.rn.f32 	%f1170, %f1169, %f403;
	setp.lt.f32 	%p110, %f1170, 0f00000000;
	setp.geu.f32 	%p111, %f1170, %f2175;
	or.pred  	%p112, %p110, %p111;
	@%p112 bra 	$L__BB0_29;
	ld.const.f32 	%f2039, [%rd7+108];
	ld.const.f32 	%f2038, [%rd7+112];
	ld.const.f32 	%f2037, [%rd7+116];
	ld.const.f32 	%f2036, [%rd7+120];
	ld.const.f32 	%f2035, [%rd7+124];
	ld.const.f32 	%f2034, [%rd7+128];
	ld.const.f32 	%f2033, [%rd7+132];
	ld.const.f32 	%f2032, [%rd7+136];
	ld.const.f32 	%f2031, [%rd7+140];
	ld.const.f32 	%f2030, [%rd7+144];
	ld.const.f32 	%f2029, [%rd7+148];
	mov.pred 	%p351, -1;
	mov.f32 	%f2175, %f1170;
	mov.f32 	%f2041, %f402;
	mov.f32 	%f2042, %f401;
	mov.f32 	%f2043, %f400;
$L__BB0_29:
	ld.const.f32 	%f431, [%rd7+152];
	ld.const.f32 	%f432, [%rd7+156];
	ld.const.f32 	%f433, [%rd7+160];
	mul.f32 	%f1171, %f1977, %f432;
	fma.rn.f32 	%f1172, %f1978, %f431, %f1171;
	fma.rn.f32 	%f434, %f1976, %f433, %f1172;
	setp.ge.f32 	%p114, %f434, 0f00000000;
	@%p114 bra 	$L__BB0_32;
	ld.const.f32 	%f1173, [%rd7+164];
	ld.const.f32 	%f1174, [%rd7+168];
	ld.const.f32 	%f1175, [%rd7+172];
	sub.f32 	%f1176, %f1173, %f1973;
	sub.f32 	%f1177, %f1174, %f1974;
	mul.f32 	%f1178, %f1177, %f432;
	fma.rn.f32 	%f1179, %f1176, %f431, %f1178;
	sub.f32 	%f1180, %f1175, %f1975;
	fma.rn.f32 	%f1181, %f1180, %f433, %f1179;
	div.rn.f32 	%f1182, %f1181, %f434;
	setp.lt.f32 	%p115, %f1182, 0f00000000;
	setp.geu.f32 	%p116, %f1182, %f2175;
	or.pred  	%p117, %p115, %p116;
	@%p117 bra 	$L__BB0_32;
	ld.const.f32 	%f2039, [%rd7+184];
	ld.const.f32 	%f2038, [%rd7+188];
	ld.const.f32 	%f2037, [%rd7+192];
	ld.const.f32 	%f2036, [%rd7+196];
	ld.const.f32 	%f2035, [%rd7+200];
	ld.const.f32 	%f2034, [%rd7+204];
	ld.const.f32 	%f2033, [%rd7+208];
	ld.const.f32 	%f2032, [%rd7+212];
	ld.const.f32 	%f2031, [%rd7+216];
	ld.const.f32 	%f2030, [%rd7+220];
	ld.const.f32 	%f2029, [%rd7+224];
	mov.pred 	%p351, -1;
	mov.f32 	%f2175, %f1182;
	mov.f32 	%f2041, %f433;
	mov.f32 	%f2042, %f432;
	mov.f32 	%f2043, %f431;
$L__BB0_32:
	ld.const.f32 	%f462, [%rd7+228];
	ld.const.f32 	%f463, [%rd7+232];
	ld.const.f32 	%f464, [%rd7+236];
	mul.f32 	%f1183, %f1977, %f463;
	fma.rn.f32 	%f1184, %f1978, %f462, %f1183;
	fma.rn.f32 	%f465, %f1976, %f464, %f1184;
	setp.ge.f32 	%p119, %f465, 0f00000000;
	@%p119 bra 	$L__BB0_35;
	ld.const.f32 	%f1185, [%rd7+240];
	ld.const.f32 	%f1186, [%rd7+244];
	ld.const.f32 	%f1187, [%rd7+248];
	sub.f32 	%f1188, %f1185, %f1973;
	sub.f32 	%f1189, %f1186, %f1974;
	mul.f32 	%f1190, %f1189, %f463;
	fma.rn.f32 	%f1191, %f1188, %f462, %f1190;
	sub.f32 	%f1192, %f1187, %f1975;
	fma.rn.f32 	%f1193, %f1192, %f464, %f1191;
	div.rn.f32 	%f1194, %f1193, %f465;
	setp.lt.f32 	%p120, %f1194, 0f00000000;
	setp.geu.f32 	%p121, %f1194, %f2175;
	or.pred  	%p122, %p120, %p121;
	@%p122 bra 	$L__BB0_35;
	ld.const.f32 	%f2039, [%rd7+260];
	ld.const.f32 	%f2038, [%rd7+264];
	ld.const.f32 	%f2037, [%rd7+268];
	ld.const.f32 	%f2036, [%rd7+272];
	ld.const.f32 	%f2035, [%rd7+276];
	ld.const.f32 	%f2034, [%rd7+280];
	ld.const.f32 	%f2033, [%rd7+284];
	ld.const.f32 	%f2032, [%rd7+288];
	ld.const.f32 	%f2031, [%rd7+292];
	ld.const.f32 	%f2030, [%rd7+296];
	ld.const.f32 	%f2029, [%rd7+300];
	mov.pred 	%p351, -1;
	mov.f32 	%f2175, %f1194;
	mov.f32 	%f2041, %f464;
	mov.f32 	%f2042, %f463;
	mov.f32 	%f2043, %f462;
$L__BB0_35:
	add.s32 	%r81, %r81, 4;
	and.b32  	%r80, %r3, 2147483644;
	setp.eq.s32 	%p124, %r81, %r80;
	@%p124 bra 	$L__BB0_36;
	bra.uni 	$L__BB0_23;
$L__BB0_36:
	setp.eq.s32 	%p125, %r9, 0;
	@%p125 bra 	$L__BB0_48;
	mul.wide.u32 	%rd27, %r80, 76;
	mov.u64 	%rd28, gpuScene;
	add.s64 	%rd29, %rd28, %rd27;
	add.s64 	%rd6, %rd29, 708;
	ld.const.f32 	%f245, [%rd29+708];
	ld.const.f32 	%f246, [%rd29+712];
	ld.const.f32 	%f247, [%rd29+716];
	mul.f32 	%f1195, %f1977, %f246;
	fma.rn.f32 	%f1196, %f1978, %f245, %f1195;
	fma.rn.f32 	%f248, %f1976, %f247, %f1196;
	setp.ge.f32 	%p126, %f248, 0f00000000;
	@%p126 bra 	$L__BB0_40;
	ld.const.f32 	%f1197, [%rd6+12];
	ld.const.f32 	%f1198, [%rd6+16];
	ld.const.f32 	%f1199, [%rd6+20];
	sub.f32 	%f1200, %f1197, %f1973;
	sub.f32 	%f1201, %f1198, %f1974;
	mul.f32 	%f1202, %f1201, %f246;
	fma.rn.f32 	%f1203, %f1200, %f245, %f1202;
	sub.f32 	%f1204, %f1199, %f1975;
	fma.rn.f32 	%f1205, %f1204, %f247, %f1203;
	div.rn.f32 	%f1206, %f1205, %f248;
	setp.lt.f32 	%p127, %f1206, 0f00000000;
	setp.geu.f32 	%p128, %f1206, %f2175;
	or.pred  	%p129, %p127, %p128;
	@%p129 bra 	$L__BB0_40;
	ld.const.f32 	%f2039, [%rd6+32];
	ld.const.f32 	%f2038, [%rd6+36];
	ld.const.f32 	%f2037, [%rd6+40];
	ld.const.f32 	%f2036, [%rd6+44];
	ld.const.f32 	%f2035, [%rd6+48];
	ld.const.f32 	%f2034, [%rd6+52];
	ld.const.f32 	%f2033, [%rd6+56];
	ld.const.f32 	%f2032, [%rd6+60];
	ld.const.f32 	%f2031, [%rd6+64];
	ld.const.f32 	%f2030, [%rd6+68];
	ld.const.f32 	%f2029, [%rd6+72];
	mov.pred 	%p351, -1;
	mov.f32 	%f2175, %f1206;
	mov.f32 	%f2041, %f247;
	mov.f32 	%f2042, %f246;
	mov.f32 	%f2043, %f245;
$L__BB0_40:
	setp.eq.s32 	%p131, %r9, 1;
	@%p131 bra 	$L__BB0_48;
	ld.const.f32 	%f276, [%rd6+76];
	ld.const.f32 	%f277, [%rd6+80];
	ld.const.f32 	%f278, [%rd6+84];
	mul.f32 	%f1207, %f1977, %f277;
	fma.rn.f32 	%f1208, %f1978, %f276, %f1207;
	fma.rn.f32 	%f279, %f1976, %f278, %f1208;
	setp.ge.f32 	%p132, %f279, 0f00000000;
	@%p132 bra 	$L__BB0_44;
	ld.const.f32 	%f1209, [%rd6+88];
	ld.const.f32 	%f1210, [%rd6+92];
	ld.const.f32 	%f1211, [%rd6+96];
	sub.f32 	%f1212, %f1209, %f1973;
	sub.f32 	%f1213, %f1210, %f1974;
	mul.f32 	%f1214, %f1213, %f277;
	fma.rn.f32 	%f1215, %f1212, %f276, %f1214;
	sub.f32 	%f1216, %f1211, %f1975;
	fma.rn.f32 	%f1217, %f1216, %f278, %f1215;
	div.rn.f32 	%f1218, %f1217, %f279;
	setp.lt.f32 	%p133, %f1218, 0f00000000;
	setp.geu.f32 	%p134, %f1218, %f2175;
	or.pred  	%p135, %p133, %p134;
	@%p135 bra 	$L__BB0_44;
	ld.const.f32 	%f2039, [%rd6+108];
	ld.const.f32 	%f2038, [%rd6+112];
	ld.const.f32 	%f2037, [%rd6+116];
	ld.const.f32 	%f2036, [%rd6+120];
	ld.const.f32 	%f2035, [%rd6+124];
	ld.const.f32 	%f2034, [%rd6+128];
	ld.const.f32 	%f2033, [%rd6+132];
	ld.const.f32 	%f2032, [%rd6+136];
	ld.const.f32 	%f2031, [%rd6+140];
	ld.const.f32 	%f2030, [%rd6+144];
	ld.const.f32 	%f2029, [%rd6+148];
	mov.pred 	%p351, -1;
	mov.f32 	%f2175, %f1218;
	mov.f32 	%f2041, %f278;
	mov.f32 	%f2042, %f277;
	mov.f32 	%f2043, %f276;
$L__BB0_44:
	setp.eq.s32 	%p137, %r9, 2;
	@%p137 bra 	$L__BB0_48;
	ld.const.f32 	%f307, [%rd6+152];
	ld.const.f32 	%f308, [%rd6+156];
	ld.const.f32 	%f309, [%rd6+160];
	mul.f32 	%f1219, %f1977, %f308;
	fma.rn.f32 	%f1220, %f1978, %f307, %f1219;
	fma.rn.f32 	%f310, %f1976, %f309, %f1220;
	setp.ge.f32 	%p138, %f310, 0f00000000;
	@%p138 bra 	$L__BB0_48;
	ld.const.f32 	%f1221, [%rd6+164];
	ld.const.f32 	%f1222, [%rd6+168];
	ld.const.f32 	%f1223, [%rd6+172];
	sub.f32 	%f1224, %f1221, %f1973;
	sub.f32 	%f1225, %f1222, %f1974;
	mul.f32 	%f1226, %f1225, %f308;
	fma.rn.f32 	%f1227, %f1224, %f307, %f1226;
	sub.f32 	%f1228, %f1223, %f1975;
	fma.rn.f32 	%f1229, %f1228, %f309, %f1227;
	div.rn.f32 	%f1230, %f1229, %f310;
	setp.lt.f32 	%p139, %f1230, 0f00000000;
	setp.geu.f32 	%p140, %f1230, %f2175;
	or.pred  	%p141, %p139, %p140;
	@%p141 bra 	$L__BB0_48;
	ld.const.f32 	%f2039, [%rd6+184];
	ld.const.f32 	%f2038, [%rd6+188];
	ld.const.f32 	%f2037, [%rd6+192];
	ld.const.f32 	%f2036, [%rd6+196];
	ld.const.f32 	%f2035, [%rd6+200];
	ld.const.f32 	%f2034, [%rd6+204];
	ld.const.f32 	%f2033, [%rd6+208];
	ld.const.f32 	%f2032, [%rd6+212];
	ld.const.f32 	%f2031, [%rd6+216];
	ld.const.f32 	%f2030, [%rd6+220];
	ld.const.f32 	%f2029, [%rd6+224];
	mov.pred 	%p351, -1;
	mov.f32 	%f2175, %f1230;
	mov.f32 	%f2041, %f309;
	mov.f32 	%f2042, %f308;
	mov.f32 	%f2043, %f307;
$L__BB0_48:
	selp.u16 	%rs20, 1, 0, %p351;
$L__BB0_49:
	setp.lt.s32 	%p143, %r4, 1;
	@%p143 bra 	$L__BB0_72;
	setp.ne.s16 	%p355, %rs20, 0;
	mul.f32 	%f1231, %f1977, %f1977;
	fma.rn.f32 	%f1232, %f1978, %f1978, %f1231;
	fma.rn.f32 	%f353, %f1976, %f1976, %f1232;
	mov.b32 	%r82, 0;
$L__BB0_51:
	mul.wide.u32 	%rd30, %r82, 88;
	mov.u64 	%rd31, gpuScene;
	add.s64 	%rd32, %rd31, %rd30;
	add.s64 	%rd8, %rd32, 1468;
	ld.const.f32 	%f523, [%rd32+1492];
	ld.const.f32 	%f524, [%rd32+1496];
	ld.const.f32 	%f525, [%rd32+1500];
	mul.f32 	%f1233, %f1977, %f524;
	fma.rn.f32 	%f1234, %f1978, %f523, %f1233;
	fma.rn.f32 	%f1235, %f1976, %f525, %f1234;
	mul.f32 	%f1236, %f523, %f1235;
	mul.f32 	%f1237, %f1235, %f524;
	mul.f32 	%f1238, %f1235, %f525;
	sub.f32 	%f1239, %f1978, %f1236;
	sub.f32 	%f1240, %f1977, %f1237;
	sub.f32 	%f1241, %f1976, %f1238;
	mul.f32 	%f1242, %f1240, %f1240;
	fma.rn.f32 	%f1243, %f1239, %f1239, %f1242;
	fma.rn.f32 	%f526, %f1241, %f1241, %f1243;
	ld.const.f32 	%f527, [%rd32+1468];
	ld.const.f32 	%f528, [%rd32+1472];
	ld.const.f32 	%f529, [%rd32+1476];
	sub.f32 	%f1244, %f1973, %f527;
	sub.f32 	%f1245, %f1974, %f528;
	sub.f32 	%f1246, %f1975, %f529;
	mul.f32 	%f1247, %f1245, %f524;
	fma.rn.f32 	%f1248, %f1244, %f523, %f1247;
	fma.rn.f32 	%f1249, %f1246, %f525, %f1248;
	mul.f32 	%f1250, %f523, %f1249;
	mul.f32 	%f1251, %f1249, %f524;
	mul.f32 	%f1252, %f1249, %f525;
	sub.f32 	%f1253, %f1244, %f1250;
	sub.f32 	%f1254, %f1245, %f1251;
	sub.f32 	%f1255, %f1246, %f1252;
	mul.f32 	%f1256, %f1254, %f1240;
	fma.rn.f32 	%f1257, %f1253, %f1239, %f1256;
	fma.rn.f32 	%f1258, %f1255, %f1241, %f1257;
	add.f32 	%f530, %f1258, %f1258;
	mul.f32 	%f1259, %f1254, %f1254;
	fma.rn.f32 	%f1260, %f1253, %f1253, %f1259;
	fma.rn.f32 	%f1261, %f1255, %f1255, %f1260;
	ld.const.f32 	%f531, [%rd32+1504];
	mul.f32 	%f1262, %f531, %f531;
	sub.f32 	%f1263, %f1261, %f1262;
	mul.f32 	%f1264, %f526, 0fC0800000;
	mul.f32 	%f1265, %f1264, %f1263;
	fma.rn.f32 	%f532, %f530, %f530, %f1265;
	setp.geu.f32 	%p144, %f532, 0f00000000;
	@%p144 bra 	$L__BB0_53;
	sqrt.rn.f32 	%f1266, %f353;
	div.rn.f32 	%f1267, %f1978, %f1266;
	div.rn.f32 	%f1268, %f1977, %f1266;
	div.rn.f32 	%f1269, %f1976, %f1266;
	sub.f32 	%f1270, %f1267, %f523;
	sub.f32 	%f1271, %f1268, %f524;
	sub.f32 	%f1273, %f1269, %f525;
	setp.neu.f32 	%p145, %f1270, 0f00000000;
	setp.neu.f32 	%p146, %f1271, 0f00000000;
	or.pred  	%p147, %p145, %p146;
	setp.neu.f32 	%p148, %f1273, 0f00000000;
	or.pred  	%p149, %p147, %p148;
	mov.f32 	%f2325, %f2175;
	@%p149 bra 	$L__BB0_70;
$L__BB0_53:
	cvt.f64.f32 	%fd1, %f530;
	sqrt.rn.f32 	%f1275, %f532;
	cvt.f64.f32 	%fd2, %f1275;
	sub.f64 	%fd7, %fd2, %fd1;
	cvt.f64.f32 	%fd8, %f526;
	add.f64 	%fd3, %fd8, %fd8;
	div.rn.f64 	%fd9, %fd7, %fd3;
	cvt.rn.f32.f64 	%f533, %fd9;
	sqrt.rn.f32 	%f1276, %f353;
	div.rn.f32 	%f534, %f1978, %f1276;
	div.rn.f32 	%f535, %f1977, %f1276;
	div.rn.f32 	%f536, %f1976, %f1276;
	fma.rn.f32 	%f537, %f534, %f533, %f1973;
	fma.rn.f32 	%f538, %f535, %f533, %f1974;
	fma.rn.f32 	%f539, %f536, %f533, %f1975;
	setp.ltu.f32 	%p150, %f533, 0f00000000;
	mov.f32 	%f2325, %f2175;
	@%p150 bra 	$L__BB0_57;
	sub.f32 	%f540, %f537, %f527;
	sub.f32 	%f541, %f538, %f528;
	sub.f32 	%f542, %f539, %f529;
	mul.f32 	%f1277, %f524, %f541;
	fma.rn.f32 	%f1278, %f523, %f540, %f1277;
	fma.rn.f32 	%f543, %f525, %f542, %f1278;
	setp.leu.f32 	%p151, %f543, 0f00000000;
	mov.f32 	%f2325, %f2175;
	@%p151 bra 	$L__BB0_57;
	ld.const.f32 	%f1279, [%rd8+12];
	ld.const.f32 	%f1280, [%rd8+16];
	ld.const.f32 	%f1281, [%rd8+20];
	sub.f32 	%f1282, %f537, %f1279;
	sub.f32 	%f1283, %f538, %f1280;
	sub.f32 	%f1284, %f539, %f1281;
	mul.f32 	%f1285, %f524, %f1283;
	fma.rn.f32 	%f1286, %f523, %f1282, %f1285;
	fma.rn.f32 	%f1287, %f525, %f1284, %f1286;
	setp.geu.f32 	%p152, %f1287, 0f00000000;
	setp.leu.f32 	%p153, %f2175, %f533;
	or.pred  	%p154, %p152, %p153;
	mov.f32 	%f2325, %f2175;
	@%p154 bra 	$L__BB0_57;
	mul.f32 	%f1288, %f523, %f543;
	mul.f32 	%f1289, %f543, %f524;
	mul.f32 	%f1290, %f543, %f525;
	sub.f32 	%f1291, %f540, %f1288;
	sub.f32 	%f1292, %f541, %f1289;
	sub.f32 	%f1293, %f542, %f1290;
	mul.f32 	%f1294, %f1292, %f1292;
	fma.rn.f32 	%f1295, %f1291, %f1291, %f1294;
	fma.rn.f32 	%f1296, %f1293, %f1293, %f1295;
	sqrt.rn.f32 	%f1297, %f1296;
	div.rn.f32 	%f2043, %f1291, %f1297;
	div.rn.f32 	%f2042, %f1292, %f1297;
	div.rn.f32 	%f2041, %f1293, %f1297;
	ld.const.f32 	%f2039, [%rd8+44];
	ld.const.f32 	%f2038, [%rd8+48];
	ld.const.f32 	%f2037, [%rd8+52];
	ld.const.f32 	%f2036, [%rd8+56];
	ld.const.f32 	%f2035, [%rd8+60];
	ld.const.f32 	%f2034, [%rd8+64];
	ld.const.f32 	%f2033, [%rd8+68];
	ld.const.f32 	%f2032, [%rd8+72];
	ld.const.f32 	%f2031, [%rd8+76];
	ld.const.f32 	%f2030, [%rd8+80];
	ld.const.f32 	%f2029, [%rd8+84];
	mov.f32 	%f2325, %f533;
$L__BB0_57:
	neg.f64 	%fd10, %fd1;
	sub.f64 	%fd11, %fd10, %fd2;
	div.rn.f64 	%fd12, %fd11, %fd3;
	cvt.rn.f32.f64 	%f573, %fd12;
	fma.rn.f32 	%f574, %f534, %f573, %f1973;
	fma.rn.f32 	%f575, %f535, %f573, %f1974;
	fma.rn.f32 	%f576, %f536, %f573, %f1975;
	setp.ltu.f32 	%p155, %f573, 0f00000000;
	@%p155 bra 	$L__BB0_61;
	sub.f32 	%f577, %f574, %f527;
	sub.f32 	%f578, %f575, %f528;
	sub.f32 	%f579, %f576, %f529;
	mul.f32 	%f1298, %f524, %f578;
	fma.rn.f32 	%f1299, %f523, %f577, %f1298;
	fma.rn.f32 	%f580, %f525, %f579, %f1299;
	setp.leu.f32 	%p156, %f580, 0f00000000;
	@%p156 bra 	$L__BB0_61;
	ld.const.f32 	%f1300, [%rd8+12];
	ld.const.f32 	%f1301, [%rd8+16];
	ld.const.f32 	%f1302, [%rd8+20];
	sub.f32 	%f1303, %f574, %f1300;
	sub.f32 	%f1304, %f575, %f1301;
	sub.f32 	%f1305, %f576, %f1302;
	mul.f32 	%f1306, %f524, %f1304;
	fma.rn.f32 	%f1307, %f523, %f1303, %f1306;
	fma.rn.f32 	%f1308, %f525, %f1305, %f1307;
	setp.geu.f32 	%p157, %f1308, 0f00000000;
	setp.leu.f32 	%p158, %f2325, %f573;
	or.pred  	%p159, %p157, %p158;
	@%p159 bra 	$L__BB0_61;
	mul.f32 	%f1309, %f523, %f580;
	mul.f32 	%f1310, %f580, %f524;
	mul.f32 	%f1311, %f580, %f525;
	sub.f32 	%f1312, %f577, %f1309;
	sub.f32 	%f1313, %f578, %f1310;
	sub.f32 	%f1314, %f579, %f1311;
	mul.f32 	%f1315, %f1313, %f1313;
	fma.rn.f32 	%f1316, %f1312, %f1312, %f1315;
	fma.rn.f32 	%f1317, %f1314, %f1314, %f1316;
	sqrt.rn.f32 	%f1318, %f1317;
	div.rn.f32 	%f2043, %f1312, %f1318;
	div.rn.f32 	%f2042, %f1313, %f1318;
	div.rn.f32 	%f2041, %f1314, %f1318;
	ld.const.f32 	%f2039, [%rd8+44];
	ld.const.f32 	%f2038, [%rd8+48];
	ld.const.f32 	%f2037, [%rd8+52];
	ld.const.f32 	%f2036, [%rd8+56];
	ld.const.f32 	%f2035, [%rd8+60];
	ld.const.f32 	%f2034, [%rd8+64];
	ld.const.f32 	%f2033, [%rd8+68];
	ld.const.f32 	%f2032, [%rd8+72];
	ld.const.f32 	%f2031, [%rd8+76];
	ld.const.f32 	%f2030, [%rd8+80];
	ld.const.f32 	%f2029, [%rd8+84];
	mov.f32 	%f2325, %f573;
$L__BB0_61:
	neg.f32 	%f1319, %f523;
	neg.f32 	%f1320, %f524;
	neg.f32 	%f1321, %f525;
	mul.f32 	%f1322, %f524, %f524;
	fma.rn.f32 	%f1323, %f523, %f523, %f1322;
	fma.rn.f32 	%f1324, %f525, %f525, %f1323;
	sqrt.rn.f32 	%f1325, %f1324;
	div.rn.f32 	%f610, %f1319, %f1325;
	div.rn.f32 	%f611, %f1320, %f1325;
	div.rn.f32 	%f612, %f1321, %f1325;
	mul.f32 	%f613, %f1978, %f610;
	fma.rn.f32 	%f1326, %f1977, %f611, %f613;
	mul.f32 	%f614, %f1976, %f612;
	add.f32 	%f615, %f614, %f1326;
	setp.eq.f32 	%p160, %f615, 0f00000000;
	@%p160 bra 	$L__BB0_65;
	sub.f32 	%f1327, %f527, %f1973;
	sub.f32 	%f1328, %f528, %f1974;
	mul.f32 	%f1329, %f611, %f1328;
	fma.rn.f32 	%f1330, %f610, %f1327, %f1329;
	sub.f32 	%f1331, %f529, %f1975;
	fma.rn.f32 	%f1332, %f612, %f1331, %f1330;
	div.rn.f32 	%f616, %f1332, %f615;
	setp.leu.f32 	%p161, %f616, 0f00000000;
	@%p161 bra 	$L__BB0_65;
	fma.rn.f32 	%f1333, %f534, %f616, %f1973;
	fma.rn.f32 	%f1334, %f535, %f616, %f1974;
	fma.rn.f32 	%f1335, %f536, %f616, %f1975;
	sub.f32 	%f1336, %f1333, %f527;
	sub.f32 	%f1337, %f1334, %f528;
	sub.f32 	%f1338, %f1335, %f529;
	mul.f32 	%f1339, %f1337, %f1337;
	fma.rn.f32 	%f1340, %f1336, %f1336, %f1339;
	fma.rn.f32 	%f1341, %f1338, %f1338, %f1340;
	sqrt.rn.f32 	%f1342, %f1341;
	setp.gtu.f32 	%p162, %f1342, %f531;
	setp.geu.f32 	%p163, %f616, %f2325;
	or.pred  	%p164, %p162, %p163;
	@%p164 bra 	$L__BB0_65;
	ld.const.f32 	%f2039, [%rd8+44];
	ld.const.f32 	%f2038, [%rd8+48];
	ld.const.f32 	%f2037, [%rd8+52];
	ld.const.f32 	%f2036, [%rd8+56];
	ld.const.f32 	%f2035, [%rd8+60];
	ld.const.f32 	%f2034, [%rd8+64];
	ld.const.f32 	%f2033, [%rd8+68];
	ld.const.f32 	%f2032, [%rd8+72];
	ld.const.f32 	%f2031, [%rd8+76];
	ld.const.f32 	%f2030, [%rd8+80];
	ld.const.f32 	%f2029, [%rd8+84];
	mov.f32 	%f2325, %f616;
	mov.f32 	%f2041, %f612;
	mov.f32 	%f2042, %f611;
	mov.f32 	%f2043, %f610;
$L__BB0_65:
	neg.f32 	%f643, %f611;
	ld.const.f32 	%f644, [%rd8+12];
	ld.const.f32 	%f645, [%rd8+16];
	ld.const.f32 	%f646, [%rd8+20];
	mul.f32 	%f1343, %f1977, %f643;
	sub.f32 	%f1344, %f1343, %f613;
	sub.f32 	%f647, %f1344, %f614;
	setp.eq.f32 	%p165, %f647, 0f00000000;
	@%p165 bra 	$L__BB0_69;
	sub.f32 	%f1345, %f645, %f1974;
	mul.f32 	%f1346, %f1345, %f643;
	sub.f32 	%f1347, %f644, %f1973;
	mul.f32 	%f1348, %f610, %f1347;
	sub.f32 	%f1349, %f1346, %f1348;
	sub.f32 	%f1350, %f646, %f1975;
	mul.f32 	%f1351, %f612, %f1350;
	sub.f32 	%f1352, %f1349, %f1351;
	div.rn.f32 	%f648, %f1352, %f647;
	setp.leu.f32 	%p166, %f648, 0f00000000;
	@%p166 bra 	$L__BB0_69;
	fma.rn.f32 	%f1353, %f534, %f648, %f1973;
	fma.rn.f32 	%f1354, %f535, %f648, %f1974;
	fma.rn.f32 	%f1355, %f536, %f648, %f1975;
	sub.f32 	%f1356, %f1353, %f644;
	sub.f32 	%f1357, %f1354, %f645;
	sub.f32 	%f1358, %f1355, %f646;
	mul.f32 	%f1359, %f1357, %f1357;
	fma.rn.f32 	%f1360, %f1356, %f1356, %f1359;
	fma.rn.f32 	%f1361, %f1358, %f1358, %f1360;
	sqrt.rn.f32 	%f1362, %f1361;
	setp.gtu.f32 	%p167, %f1362, %f531;
	setp.geu.f32 	%p168, %f648, %f2325;
	or.pred  	%p169, %p167, %p168;
	@%p169 bra 	$L__BB0_69;
	ld.const.f32 	%f2039, [%rd8+44];
	ld.const.f32 	%f2038, [%rd8+48];
	ld.const.f32 	%f2037, [%rd8+52];
	ld.const.f32 	%f2036, [%rd8+56];
	ld.const.f32 	%f2035, [%rd8+60];
	ld.const.f32 	%f2034, [%rd8+64];
	ld.const.f32 	%f2033, [%rd8+68];
	ld.const.f32 	%f2032, [%rd8+72];
	ld.const.f32 	%f2031, [%rd8+76];
	ld.const.f32 	%f2030, [%rd8+80];
	ld.const.f32 	%f2029, [%rd8+84];
	neg.f32 	%f2041, %f612;
	neg.f32 	%f2043, %f610;
	mov.f32 	%f2325, %f648;
	mov.f32 	%f2042, %f643;
$L__BB0_69:
	setp.neu.f32 	%p170, %f2325, %f2175;
	or.pred  	%p355, %p170, %p355;
	mov.f32 	%f2175, %f2325;
$L__BB0_70:
	add.s32 	%r82, %r82, 1;
	setp.eq.s32 	%p171, %r82, %r4;
	@%p171 bra 	$L__BB0_71;
	bra.uni 	$L__BB0_51;
$L__BB0_71:
	selp.u16 	%rs20, 1, 0, %p355;
	mov.f32 	%f2175, %f2325;
$L__BB0_72:
	setp.lt.s32 	%p172, %r5, 1;
	@%p172 bra 	$L__BB0_80;
	setp.ne.s16 	%p357, %rs20, 0;
	mov.b32 	%r83, 0;
$L__BB0_74:
	mul.wide.u32 	%rd33, %r83, 84;
	mov.u64 	%rd34, gpuScene;
	add.s64 	%rd35, %rd34, %rd33;
	add.s64 	%rd9, %rd35, 2348;
	ld.const.f32 	%f1363, [%rd35+2348];
	ld.const.f32 	%f1364, [%rd35+2360];
	sub.f32 	%f707, %f1363, %f1364;
	ld.const.f32 	%f1365, [%rd35+2352];
	ld.const.f32 	%f1366, [%rd35+2364];
	sub.f32 	%f708, %f1365, %f1366;
	ld.const.f32 	%f1367, [%rd35+2356];
	ld.const.f32 	%f1368, [%rd35+2368];
	sub.f32 	%f709, %f1367, %f1368;
	ld.const.f32 	%f1369, [%rd35+2372];
	sub.f32 	%f710, %f1363, %f1369;
	ld.const.f32 	%f1370, [%rd35+2376];
	sub.f32 	%f711, %f1365, %f1370;
	ld.const.f32 	%f1371, [%rd35+2380];
	sub.f32 	%f712, %f1367, %f1371;
	sub.f32 	%f713, %f1363, %f1973;
	sub.f32 	%f714, %f1365, %f1974;
	sub.f32 	%f715, %f1367, %f1975;
	mul.f32 	%f1372, %f1976, %f711;
	mul.f32 	%f1373, %f1977, %f712;
	sub.f32 	%f716, %f1372, %f1373;
	mul.f32 	%f1374, %f1978, %f712;
	mul.f32 	%f1375, %f1976, %f710;
	sub.f32 	%f717, %f1374, %f1375;
	mul.f32 	%f1376, %f708, %f717;
	fma.rn.f32 	%f1377, %f707, %f716, %f1376;
	mul.f32 	%f1378, %f1977, %f710;
	mul.f32 	%f1379, %f1978, %f711;
	sub.f32 	%f718, %f1378, %f1379;
	fma.rn.f32 	%f719, %f709, %f718, %f1377;
	mul.f32 	%f1380, %f707, %f714;
	mul.f32 	%f1381, %f708, %f713;
	sub.f32 	%f720, %f1380, %f1381;
	mul.f32 	%f1382, %f712, %f720;
	mul.f32 	%f1383, %f709, %f713;
	mul.f32 	%f1384, %f707, %f715;
	sub.f32 	%f721, %f1383, %f1384;
	fma.rn.f32 	%f1385, %f711, %f721, %f1382;
	mul.f32 	%f1386, %f708, %f715;
	mul.f32 	%f1387, %f709, %f714;
	sub.f32 	%f722, %f1386, %f1387;
	fma.rn.f32 	%f1388, %f710, %f722, %f1385;
	cvt.f64.f32 	%fd13, %f1388;
	neg.f64 	%fd14, %fd13;
	cvt.f64.f32 	%fd15, %f719;
	div.rn.f64 	%fd16, %fd14, %fd15;
	cvt.rn.f32.f64 	%f723, %fd16;
	setp.lt.f32 	%p173, %f2175, %f723;
	setp.lt.f32 	%p174, %f723, 0f00000000;
	or.pred  	%p175, %p173, %p174;
	@%p175 bra 	$L__BB0_78;
	mul.f32 	%f1389, %f1976, %f720;
	fma.rn.f32 	%f1390, %f1977, %f721, %f1389;
	fma.rn.f32 	%f1391, %f1978, %f722, %f1390;
	div.rn.f32 	%f724, %f1391, %f719;
	setp.lt.f32 	%p176, %f724, 0f00000000;
	setp.gt.f32 	%p177, %f724, 0f3F800000;
	or.pred  	%p178, %p176, %p177;
	@%p178 bra 	$L__BB0_78;
	mul.f32 	%f1392, %f714, %f717;
	fma.rn.f32 	%f1393, %f713, %f716, %f1392;
	fma.rn.f32 	%f1394, %f715, %f718, %f1393;
	div.rn.f32 	%f1395, %f1394, %f719;
	setp.lt.f32 	%p179, %f1395, 0f00000000;
	mov.f32 	%f1396, 0f3F800000;
	sub.f32 	%f1397, %f1396, %f724;
	setp.gt.f32 	%p180, %f1395, %f1397;
	or.pred  	%p181, %p179, %p180;
	@%p181 bra 	$L__BB0_78;
	mul.f32 	%f1398, %f708, %f712;
	mul.f32 	%f1399, %f709, %f711;
	sub.f32 	%f1400, %f1398, %f1399;
	mul.f32 	%f1401, %f709, %f710;
	mul.f32 	%f1402, %f707, %f712;
	sub.f32 	%f1403, %f1401, %f1402;
	mul.f32 	%f1404, %f707, %f711;
	mul.f32 	%f1405, %f708, %f710;
	sub.f32 	%f1406, %f1404, %f1405;
	mul.f32 	%f1407, %f1403, %f1403;
	fma.rn.f32 	%f1408, %f1400, %f1400, %f1407;
	fma.rn.f32 	%f1409, %f1406, %f1406, %f1408;
	sqrt.rn.f32 	%f1410, %f1409;
	div.rn.f32 	%f1411, %f1400, %f1410;
	div.rn.f32 	%f1412, %f1403, %f1410;
	div.rn.f32 	%f1413, %f1406, %f1410;
	mul.f32 	%f1414, %f1977, %f1412;
	fma.rn.f32 	%f1415, %f1978, %f1411, %f1414;
	fma.rn.f32 	%f1416, %f1976, %f1413, %f1415;
	setp.gt.f32 	%p183, %f1416, 0f00000000;
	neg.f32 	%f1417, %f1411;
	neg.f32 	%f1418, %f1412;
	neg.f32 	%f1419, %f1413;
	selp.f32 	%f2043, %f1417, %f1411, %p183;
	selp.f32 	%f2042, %f1418, %f1412, %p183;
	selp.f32 	%f2041, %f1419, %f1413, %p183;
	ld.const.f32 	%f2039, [%rd9+40];
	ld.const.f32 	%f2038, [%rd9+44];
	ld.const.f32 	%f2037, [%rd9+48];
	ld.const.f32 	%f2036, [%rd9+52];
	ld.const.f32 	%f2035, [%rd9+56];
	ld.const.f32 	%f2034, [%rd9+60];
	ld.const.f32 	%f2033, [%rd9+64];
	ld.const.f32 	%f2032, [%rd9+68];
	ld.const.f32 	%f2031, [%rd9+72];
	ld.const.f32 	%f2030, [%rd9+76];
	ld.const.f32 	%f2029, [%rd9+80];
	mov.pred 	%p357, -1;
	mov.f32 	%f2175, %f723;
$L__BB0_78:
	add.s32 	%r83, %r83, 1;
	setp.ne.s32 	%p184, %r83, %r5;
	@%p184 bra 	$L__BB0_74;
	selp.u16 	%rs20, 1, 0, %p357;
$L__BB0_80:
	setp.eq.s16 	%p185, %rs20, 0;
	@%p185 bra 	$L__BB0_192;
	setp.lt.s32 	%p186, %r6, 1;
	mov.f32 	%f1420, 0f3F800000;
	sub.f32 	%f1421, %f1420, %f1971;
	mul.f32 	%f1422, %f2477, %f1421;
	fma.rn.f32 	%f2473, %f2465, %f1422, %f2473;
	fma.rn.f32 	%f2472, %f2466, %f1422, %f2472;
	fma.rn.f32 	%f2471, %f2467, %f1422, %f2471;
	mul.f32 	%f2477, %f2477, %f1971;
	mul.f32 	%f1423, %f1977, %f1977;
	fma.rn.f32 	%f1424, %f1978, %f1978, %f1423;
	fma.rn.f32 	%f1425, %f1976, %f1976, %f1424;
	sqrt.rn.f32 	%f1426, %f1425;
	div.rn.f32 	%f773, %f1978, %f1426;
	div.rn.f32 	%f774, %f1977, %f1426;
	div.rn.f32 	%f775, %f1976, %f1426;
	fma.rn.f32 	%f1973, %f2175, %f773, %f1973;
	fma.rn.f32 	%f1974, %f2175, %f774, %f1974;
	fma.rn.f32 	%f1975, %f2175, %f775, %f1975;
	mul.f32 	%f2465, %f2039, 0f3F4CCCCD;
	mul.f32 	%f2466, %f2038, 0f3F4CCCCD;
	mul.f32 	%f2467, %f2037, 0f3F4CCCCD;
	@%p186 bra 	$L__BB0_190;
	fma.rn.f32 	%f782, %f2043, 0f3C23D70A, %f1973;
	fma.rn.f32 	%f783, %f2042, 0f3C23D70A, %f1974;
	fma.rn.f32 	%f784, %f2041, 0f3C23D70A, %f1975;
	mov.b32 	%r84, 0;
$L__BB0_83:
	setp.lt.s32 	%p187, %r2, 1;
	mul.wide.u32 	%rd36, %r84, 24;
	mov.u64 	%rd37, gpuScene;
	add.s64 	%rd38, %rd37, %rd36;
	add.s64 	%rd10, %rd38, 3188;
	ld.const.f32 	%f1428, [%rd38+3188];
	ld.const.f32 	%f1429, [%rd38+3192];
	ld.const.f32 	%f1430, [%rd38+3196];
	sub.f32 	%f788, %f1428, %f1973;
	sub.f32 	%f789, %f1429, %f1974;
	sub.f32 	%f790, %f1430, %f1975;
	mov.b16 	%rs24, 0;
	mov.f32 	%f2426, 0f7F7FFFFF;
	@%p187 bra 	$L__BB0_119;
	setp.lt.u32 	%p190, %r2, 4;
	mul.f32 	%f1433, %f789, %f789;
	fma.rn.f32 	%f1434, %f788, %f788, %f1433;
	fma.rn.f32 	%f1435, %f790, %f790, %f1434;
	sqrt.rn.f32 	%f1436, %f1435;
	div.rn.f32 	%f791, %f788, %f1436;
	div.rn.f32 	%f792, %f789, %f1436;
	div.rn.f32 	%f793, %f790, %f1436;
	mov.f32 	%f2426, 0f7F7FFFFF;
	mov.pred 	%p365, 0;
	mov.b32 	%r85, 0;
	@%p190 bra 	$L__BB0_103;
	mov.f32 	%f2426, 0f7F7FFFFF;
	mov.pred 	%p365, 0;
	mov.b32 	%r86, 0;
$L__BB0_86:
	mul.wide.u32 	%rd39, %r86, 64;
	add.s64 	%rd41, %rd37, %rd39;
	add.s64 	%rd12, %rd41, 68;
	ld.const.f32 	%f1438, [%rd41+68];
	ld.const.f32 	%f1439, [%rd41+72];
	ld.const.f32 	%f1440, [%rd41+76];
	sub.f32 	%f822, %f1438, %f782;
	sub.f32 	%f823, %f1439, %f783;
	sub.f32 	%f824, %f1440, %f784;
	mul.f32 	%f1441, %f823, %f792;
	fma.rn.f32 	%f1442, %f822, %f791, %f1441;
	fma.rn.f32 	%f825, %f824, %f793, %f1442;
	setp.le.f32 	%p192, %f825, 0f00000000;
	@%p192 bra 	$L__BB0_90;
	mul.f32 	%f1443, %f825, %f825;
	mul.f32 	%f1444, %f823, %f823;
	fma.rn.f32 	%f1445, %f822, %f822, %f1444;
	fma.rn.f32 	%f1446, %f824, %f824, %f1445;
	sub.f32 	%f826, %f1446, %f1443;
	ld.const.f32 	%f1447, [%rd12+12];
	mul.f32 	%f827, %f1447, %f1447;
	setp.geu.f32 	%p193, %f826, %f827;
	@%p193 bra 	$L__BB0_90;
	mul.f32 	%f1448, %f789, %f823;
	fma.rn.f32 	%f1449, %f788, %f822, %f1448;
	fma.rn.f32 	%f1450, %f790, %f824, %f1449;
	sub.f32 	%f1451, %f827, %f826;
	sqrt.rn.f32 	%f1452, %f1451;
	sub.f32 	%f828, %f1450, %f1452;
	setp.geu.f32 	%p194, %f828, %f2426;
	@%p194 bra 	$L__BB0_90;
	mov.pred 	%p365, -1;
	mov.f32 	%f2426, %f828;
$L__BB0_90:
	ld.const.f32 	%f1453, [%rd12+64];
	ld.const.f32 	%f1454, [%rd12+68];
	ld.const.f32 	%f1455, [%rd12+72];
	sub.f32 	%f830, %f1453, %f782;
	sub.f32 	%f831, %f1454, %f783;
	sub.f32 	%f832, %f1455, %f784;
	mul.f32 	%f1456, %f831, %f792;
	fma.rn.f32 	%f1457, %f830, %f791, %f1456;
	fma.rn.f32 	%f833, %f832, %f793, %f1457;
	setp.le.f32 	%p196, %f833, 0f00000000;
	@%p196 bra 	$L__BB0_94;
	mul.f32 	%f1458, %f833, %f833;
	mul.f32 	%f1459, %f831, %f831;
	fma.rn.f32 	%f1460, %f830, %f830, %f1459;
	fma.rn.f32 	%f1461, %f832, %f832, %f1460;
	sub.f32 	%f834, %f1461, %f1458;
	ld.const.f32 	%f1462, [%rd12+76];
	mul.f32 	%f835, %f1462, %f1462;
	setp.geu.f32 	%p197, %f834, %f835;
	@%p197 bra 	$L__BB0_94;
	mul.f32 	%f1463, %f789, %f831;
	fma.rn.f32 	%f1464, %f788, %f830, %f1463;
	fma.rn.f32 	%f1465, %f790, %f832, %f1464;
	sub.f32 	%f1466, %f835, %f834;
	sqrt.rn.f32 	%f1467, %f1466;
	sub.f32 	%f836, %f1465, %f1467;
	setp.geu.f32 	%p198, %f836, %f2426;
	@%p198 bra 	$L__BB0_94;
	mov.pred 	%p365, -1;
	mov.f32 	%f2426, %f836;
$L__BB0_94:
	ld.const.f32 	%f1468, [%rd12+128];
	ld.const.f32 	%f1469, [%rd12+132];
	ld.const.f32 	%f1470, [%rd12+136];
	sub.f32 	%f838, %f1468, %f782;
	sub.f32 	%f839, %f1469, %f783;
	sub.f32 	%f840, %f1470, %f784;
	mul.f32 	%f1471, %f839, %f792;
	fma.rn.f32 	%f1472, %f838, %f791, %f1471;
	fma.rn.f32 	%f841, %f840, %f793, %f1472;
	setp.le.f32 	%p200, %f841, 0f00000000;
	@%p200 bra 	$L__BB0_98;
	mul.f32 	%f1473, %f841, %f841;
	mul.f32 	%f1474, %f839, %f839;
	fma.rn.f32 	%f1475, %f838, %f838, %f1474;
	fma.rn.f32 	%f1476, %f840, %f840, %f1475;
	sub.f32 	%f842, %f1476, %f1473;
	ld.const.f32 	%f1477, [%rd12+140];
	mul.f32 	%f843, %f1477, %f1477;
	setp.geu.f32 	%p201, %f842, %f843;
	@%p201 bra 	$L__BB0_98;
	mul.f32 	%f1478, %f789, %f839;
	fma.rn.f32 	%f1479, %f788, %f838, %f1478;
	fma.rn.f32 	%f1480, %f790, %f840, %f1479;
	sub.f32 	%f1481, %f843, %f842;
	sqrt.rn.f32 	%f1482, %f1481;
	sub.f32 	%f844, %f1480, %f1482;
	setp.geu.f32 	%p202, %f844, %f2426;
	@%p202 bra 	$L__BB0_98;
	mov.pred 	%p365, -1;
	mov.f32 	%f2426, %f844;
$L__BB0_98:
	ld.const.f32 	%f1483, [%rd12+192];
	ld.const.f32 	%f1484, [%rd12+196];
	ld.const.f32 	%f1485, [%rd12+200];
	sub.f32 	%f846, %f1483, %f782;
	sub.f32 	%f847, %f1484, %f783;
	sub.f32 	%f848, %f1485, %f784;
	mul.f32 	%f1486, %f847, %f792;
	fma.rn.f32 	%f1487, %f846, %f791, %f1486;
	fma.rn.f32 	%f849, %f848, %f793, %f1487;
	setp.le.f32 	%p204, %f849, 0f00000000;
	@%p204 bra 	$L__BB0_102;
	mul.f32 	%f1488, %f849, %f849;
	mul.f32 	%f1489, %f847, %f847;
	fma.rn.f32 	%f1490, %f846, %f846, %f1489;
	fma.rn.f32 	%f1491, %f848, %f848, %f1490;
	sub.f32 	%f850, %f1491, %f1488;
	ld.const.f32 	%f1492, [%rd12+204];
	mul.f32 	%f851, %f1492, %f1492;
	setp.geu.f32 	%p205, %f850, %f851;
	@%p205 bra 	$L__BB0_102;
	mul.f32 	%f1493, %f789, %f847;
	fma.rn.f32 	%f1494, %f788, %f846, %f1493;
	fma.rn.f32 	%f1495, %f790, %f848, %f1494;
	sub.f32 	%f1496, %f851, %f850;
	sqrt.rn.f32 	%f1497, %f1496;
	sub.f32 	%f852, %f1495, %f1497;
	setp.geu.f32 	%p206, %f852, %f2426;
	@%p206 bra 	$L__BB0_102;
	mov.pred 	%p365, -1;
	mov.f32 	%f2426, %f852;
$L__BB0_102:
	add.s32 	%r86, %r86, 4;
	setp.eq.s32 	%p208, %r86, %r11;
	mov.u32 	%r85, %r11;
	@%p208 bra 	$L__BB0_103;
	bra.uni 	$L__BB0_86;
$L__BB0_103:
	setp.eq.s32 	%p209, %r10, 0;
	@%p209 bra 	$L__BB0_118;
	mul.wide.u32 	%rd42, %r85, 64;
	add.s64 	%rd44, %rd37, %rd42;
	add.s64 	%rd11, %rd44, 68;
	ld.const.f32 	%f1498, [%rd44+68];
	ld.const.f32 	%f1499, [%rd44+72];
	ld.const.f32 	%f1500, [%rd44+76];
	sub.f32 	%f796, %f1498, %f782;
	sub.f32 	%f797, %f1499, %f783;
	sub.f32 	%f798, %f1500, %f784;
	mul.f32 	%f1501, %f797, %f792;
	fma.rn.f32 	%f1502, %f796, %f791, %f1501;
	fma.rn.f32 	%f799, %f798, %f793, %f1502;
	setp.le.f32 	%p210, %f799, 0f00000000;
	@%p210 bra 	$L__BB0_108;
	mul.f32 	%f1503, %f799, %f799;
	mul.f32 	%f1504, %f797, %f797;
	fma.rn.f32 	%f1505, %f796, %f796, %f1504;
	fma.rn.f32 	%f1506, %f798, %f798, %f1505;
	sub.f32 	%f800, %f1506, %f1503;
	ld.const.f32 	%f1507, [%rd11+12];
	mul.f32 	%f801, %f1507, %f1507;
	setp.geu.f32 	%p211, %f800, %f801;
	@%p211 bra 	$L__BB0_108;
	mul.f32 	%f1508, %f789, %f797;
	fma.rn.f32 	%f1509, %f788, %f796, %f1508;
	fma.rn.f32 	%f1510, %f790, %f798, %f1509;
	sub.f32 	%f1511, %f801, %f800;
	sqrt.rn.f32 	%f1512, %f1511;
	sub.f32 	%f802, %f1510, %f1512;
	setp.geu.f32 	%p212, %f802, %f2426;
	@%p212 bra 	$L__BB0_108;
	mov.pred 	%p365, -1;
	mov.f32 	%f2426, %f802;
$L__BB0_108:
	setp.eq.s32 	%p214, %r10, 1;
	@%p214 bra 	$L__BB0_118;
	ld.const.f32 	%f1513, [%rd11+64];
	ld.const.f32 	%f1514, [%rd11+68];
	ld.const.f32 	%f1515, [%rd11+72];
	sub.f32 	%f804, %f1513, %f782;
	sub.f32 	%f805, %f1514, %f783;
	sub.f32 	%f806, %f1515, %f784;
	mul.f32 	%f1516, %f805, %f792;
	fma.rn.f32 	%f1517, %f804, %f791, %f1516;
	fma.rn.f32 	%f807, %f806, %f793, %f1517;
	setp.le.f32 	%p215, %f807, 0f00000000;
	@%p215 bra 	$L__BB0_113;
	mul.f32 	%f1518, %f807, %f807;
	mul.f32 	%f1519, %f805, %f805;
	fma.rn.f32 	%f1520, %f804, %f804, %f1519;
	fma.rn.f32 	%f1521, %f806, %f806, %f1520;
	sub.f32 	%f808, %f1521, %f1518;
	ld.const.f32 	%f1522, [%rd11+76];
	mul.f32 	%f809, %f1522, %f1522;
	setp.geu.f32 	%p216, %f808, %f809;
	@%p216 bra 	$L__BB0_113;
	mul.f32 	%f1523, %f789, %f805;
	fma.rn.f32 	%f1524, %f788, %f804, %f1523;
	fma.rn.f32 	%f1525, %f790, %f806, %f1524;
	sub.f32 	%f1526, %f809, %f808;
	sqrt.rn.f32 	%f1527, %f1526;
	sub.f32 	%f810, %f1525, %f1527;
	setp.geu.f32 	%p217, %f810, %f2426;
	@%p217 bra 	$L__BB0_113;
	mov.pred 	%p365, -1;
	mov.f32 	%f2426, %f810;
$L__BB0_113:
	setp.eq.s32 	%p219, %r10, 2;
	@%p219 bra 	$L__BB0_118;
	ld.const.f32 	%f1528, [%rd11+128];
	ld.const.f32 	%f1529, [%rd11+132];
	ld.const.f32 	%f1530, [%rd11+136];
	sub.f32 	%f812, %f1528, %f782;
	sub.f32 	%f813, %f1529, %f783;
	sub.f32 	%f814, %f1530, %f784;
	mul.f32 	%f1531, %f813, %f792;
	fma.rn.f32 	%f1532, %f812, %f791, %f1531;
	fma.rn.f32 	%f815, %f814, %f793, %f1532;
	setp.le.f32 	%p220, %f815, 0f00000000;
	@%p220 bra 	$L__BB0_118;
	mul.f32 	%f1533, %f815, %f815;
	mul.f32 	%f1534, %f813, %f813;
	fma.rn.f32 	%f1535, %f812, %f812, %f1534;
	fma.rn.f32 	%f1536, %f814, %f814, %f1535;
	sub.f32 	%f816, %f1536, %f1533;
	ld.const.f32 	%f1537, [%rd11+140];
	mul.f32 	%f817, %f1537, %f1537;
	setp.geu.f32 	%p221, %f816, %f817;
	@%p221 bra 	$L__BB0_118;
	mul.f32 	%f1538, %f789, %f813;
	fma.rn.f32 	%f1539, %f788, %f812, %f1538;
	fma.rn.f32 	%f1540, %f790, %f814, %f1539;
	sub.f32 	%f1541, %f817, %f816;
	sqrt.rn.f32 	%f1542, %f1541;
	sub.f32 	%f818, %f1540, %f1542;
	setp.geu.f32 	%p222, %f818, %f2426;
	@%p222 bra 	$L__BB0_118;
	mov.pred 	%p365, -1;
	mov.f32 	%f2426, %f818;
$L__BB0_118:
	selp.u16 	%rs24, 1, 0, %p365;
$L__BB0_119:
	setp.lt.s32 	%p224, %r3, 1;
	@%p224 bra 	$L__BB0_161;
	setp.lt.u32 	%p226, %r3, 8;
	setp.ne.s16 	%p382, %rs24, 0;
	mov.b32 	%r88, 0;
	@%p226 bra 	$L__BB0_139;
	mov.b32 	%r90, 0;
$L__BB0_122:
	.pragma "nounroll";
	mul.wide.u32 	%rd45, %r90, 76;
	add.s64 	%rd47, %rd37, %rd45;
	add.s64 	%rd15, %rd47, 708;
	ld.const.f32 	%f914, [%rd47+708];
	ld.const.f32 	%f915, [%rd47+712];
	ld.const.f32 	%f916, [%rd47+716];
	mul.f32 	%f1544, %f789, %f915;
	fma.rn.f32 	%f1545, %f788, %f914, %f1544;
	fma.rn.f32 	%f917, %f790, %f916, %f1545;
	setp.ge.f32 	%p227, %f917, 0f00000000;
	@%p227 bra 	$L__BB0_124;
	ld.const.f32 	%f1546, [%rd15+12];
	ld.const.f32 	%f1547, [%rd15+16];
	ld.const.f32 	%f1548, [%rd15+20];
	sub.f32 	%f1549, %f1546, %f782;
	sub.f32 	%f1550, %f1547, %f783;
	mul.f32 	%f1551, %f1550, %f915;
	fma.rn.f32 	%f1552, %f1549, %f914, %f1551;
	sub.f32 	%f1553, %f1548, %f784;
	fma.rn.f32 	%f1554, %f1553, %f916, %f1552;
	div.rn.f32 	%f1555, %f1554, %f917;
	setp.geu.f32 	%p228, %f1555, 0f00000000;
	setp.lt.f32 	%p229, %f1555, %f2426;
	and.pred  	%p230, %p228, %p229;
	selp.f32 	%f2426, %f1555, %f2426, %p230;
	or.pred  	%p382, %p230, %p382;
$L__BB0_124:
	ld.const.f32 	%f920, [%rd15+76];
	ld.const.f32 	%f921, [%rd15+80];
	ld.const.f32 	%f922, [%rd15+84];
	mul.f32 	%f1557, %f789, %f921;
	fma.rn.f32 	%f1558, %f788, %f920, %f1557;
	fma.rn.f32 	%f923, %f790, %f922, %f1558;
	setp.ge.f32 	%p231, %f923, 0f00000000;
	@%p231 bra 	$L__BB0_126;
	ld.const.f32 	%f1559, [%rd15+88];
	ld.const.f32 	%f1560, [%rd15+92];
	ld.const.f32 	%f1561, [%rd15+96];
	sub.f32 	%f1562, %f1559, %f782;
	sub.f32 	%f1563, %f1560, %f783;
	mul.f32 	%f1564, %f1563, %f921;
	fma.rn.f32 	%f1565, %f1562, %f920, %f1564;
	sub.f32 	%f1566, %f1561, %f784;
	fma.rn.f32 	%f1567, %f1566, %f922, %f1565;
	div.rn.f32 	%f1568, %f1567, %f923;
	setp.geu.f32 	%p232, %f1568, 0f00000000;
	setp.lt.f32 	%p233, %f1568, %f2426;
	and.pred  	%p234, %p232, %p233;
	selp.f32 	%f2426, %f1568, %f2426, %p234;
	or.pred  	%p382, %p234, %p382;
$L__BB0_126:
	ld.const.f32 	%f926, [%rd15+152];
	ld.const.f32 	%f927, [%rd15+156];
	ld.const.f32 	%f928, [%rd15+160];
	mul.f32 	%f1570, %f789, %f927;
	fma.rn.f32 	%f1571, %f788, %f926, %f1570;
	fma.rn.f32 	%f929, %f790, %f928, %f1571;
	setp.ge.f32 	%p235, %f929, 0f00000000;
	@%p235 bra 	$L__BB0_128;
	ld.const.f32 	%f1572, [%rd15+164];
	ld.const.f32 	%f1573, [%rd15+168];
	ld.const.f32 	%f1574, [%rd15+172];
	sub.f32 	%f1575, %f1572, %f782;
	sub.f32 	%f1576, %f1573, %f783;
	mul.f32 	%f1577, %f1576, %f927;
	fma.rn.f32 	%f1578, %f1575, %f926, %f1577;
	sub.f32 	%f1579, %f1574, %f784;
	fma.rn.f32 	%f1580, %f1579, %f928, %f1578;
	div.rn.f32 	%f1581, %f1580, %f929;
	setp.geu.f32 	%p236, %f1581, 0f00000000;
	setp.lt.f32 	%p237, %f1581, %f2426;
	and.pred  	%p238, %p236, %p237;
	selp.f32 	%f2426, %f1581, %f2426, %p238;
	or.pred  	%p382, %p238, %p382;
$L__BB0_128:
	ld.const.f32 	%f932, [%rd15+228];
	ld.const.f32 	%f933, [%rd15+232];
	ld.const.f32 	%f934, [%rd15+236];
	mul.f32 	%f1583, %f789, %f933;
	fma.rn.f32 	%f1584, %f788, %f932, %f1583;
	fma.rn.f32 	%f935, %f790, %f934, %f1584;
	setp.ge.f32 	%p239, %f935, 0f00000000;
	@%p239 bra 	$L__BB0_130;
	ld.const.f32 	%f1585, [%rd15+240];
	ld.const.f32 	%f1586, [%rd15+244];
	ld.const.f32 	%f1587, [%rd15+248];
	sub.f32 	%f1588, %f1585, %f782;
	sub.f32 	%f1589, %f1586, %f783;
	mul.f32 	%f1590, %f1589, %f933;
	fma.rn.f32 	%f1591, %f1588, %f932, %f1590;
	sub.f32 	%f1592, %f1587, %f784;
	fma.rn.f32 	%f1593, %f1592, %f934, %f1591;
	div.rn.f32 	%f1594, %f1593, %f935;
	setp.geu.f32 	%p240, %f1594, 0f00000000;
	setp.lt.f32 	%p241, %f1594, %f2426;
	and.pred  	%p242, %p240, %p241;
	selp.f32 	%f2426, %f1594, %f2426, %p242;
	or.pred  	%p382, %p242, %p382;
$L__BB0_130:
	ld.const.f32 	%f938, [%rd15+304];
	ld.const.f32 	%f939, [%rd15+308];
	ld.const.f32 	%f940, [%rd15+312];
	mul.f32 	%f1596, %f789, %f939;
	fma.rn.f32 	%f1597, %f788, %f938, %f1596;
	fma.rn.f32 	%f941, %f790, %f940, %f1597;
	setp.ge.f32 	%p243, %f941, 0f00000000;
	@%p243 bra 	$L__BB0_132;
	ld.const.f32 	%f1598, [%rd15+316];
	ld.const.f32 	%f1599, [%rd15+320];
	ld.const.f32 	%f1600, [%rd15+324];
	sub.f32 	%f1601, %f1598, %f782;
	sub.f32 	%f1602, %f1599, %f783;
	mul.f32 	%f1603, %f1602, %f939;
	fma.rn.f32 	%f1604, %f1601, %f938, %f1603;
	sub.f32 	%f1605, %f1600, %f784;
	fma.rn.f32 	%f1606, %f1605, %f940, %f1604;
	div.rn.f32 	%f1607, %f1606, %f941;
	setp.geu.f32 	%p244, %f1607, 0f00000000;
	setp.lt.f32 	%p245, %f1607, %f2426;
	and.pred  	%p246, %p244, %p245;
	selp.f32 	%f2426, %f1607, %f2426, %p246;
	or.pred  	%p382, %p246, %p382;
$L__BB0_132:
	ld.const.f32 	%f944, [%rd15+380];
	ld.const.f32 	%f945, [%rd15+384];
	ld.const.f32 	%f946, [%rd15+388];
	mul.f32 	%f1609, %f789, %f945;
	fma.rn.f32 	%f1610, %f788, %f944, %f1609;
	fma.rn.f32 	%f947, %f790, %f946, %f1610;
	setp.ge.f32 	%p247, %f947, 0f00000000;
	@%p247 bra 	$L__BB0_134;
	ld.const.f32 	%f1611, [%rd15+392];
	ld.const.f32 	%f1612, [%rd15+396];
	ld.const.f32 	%f1613, [%rd15+400];
	sub.f32 	%f1614, %f1611, %f782;
	sub.f32 	%f1615, %f1612, %f783;
	mul.f32 	%f1616, %f1615, %f945;
	fma.rn.f32 	%f1617, %f1614, %f944, %f1616;
	sub.f32 	%f1618, %f1613, %f784;
	fma.rn.f32 	%f1619, %f1618, %f946, %f1617;
	div.rn.f32 	%f1620, %f1619, %f947;
	setp.geu.f32 	%p248, %f1620, 0f00000000;
	setp.lt.f32 	%p249, %f1620, %f2426;
	and.pred  	%p250, %p248, %p249;
	selp.f32 	%f2426, %f1620, %f2426, %p250;
	or.pred  	%p382, %p250, %p382;
$L__BB0_134:
	ld.const.f32 	%f950, [%rd15+456];
	ld.const.f32 	%f951, [%rd15+460];
	ld.const.f32 	%f952, [%rd15+464];
	mul.f32 	%f1622, %f789, %f951;
	fma.rn.f32 	%f1623, %f788, %f950, %f1622;
	fma.rn.f32 	%f953, %f790, %f952, %f1623;
	setp.ge.f32 	%p251, %f953, 0f00000000;
	@%p251 bra 	$L__BB0_136;
	ld.const.f32 	%f1624, [%rd15+468];
	ld.const.f32 	%f1625, [%rd15+472];
	ld.const.f32 	%f1626, [%rd15+476];
	sub.f32 	%f1627, %f1624, %f782;
	sub.f32 	%f1628, %f1625, %f783;
	mul.f32 	%f1629, %f1628, %f951;
	fma.rn.f32 	%f1630, %f1627, %f950, %f1629;
	sub.f32 	%f1631, %f1626, %f784;
	fma.rn.f32 	%f1632, %f1631, %f952, %f1630;
	div.rn.f32 	%f1633, %f1632, %f953;
	setp.geu.f32 	%p252, %f1633, 0f00000000;
	setp.lt.f32 	%p253, %f1633, %f2426;
	and.pred  	%p254, %p252, %p253;
	selp.f32 	%f2426, %f1633, %f2426, %p254;
	or.pred  	%p382, %p254, %p382;
$L__BB0_136:
	ld.const.f32 	%f956, [%rd15+544];
	ld.const.f32 	%f957, [%rd15+548];
	ld.const.f32 	%f958, [%rd15+552];
	ld.const.f32 	%f959, [%rd15+532];
	ld.const.f32 	%f960, [%rd15+536];
	ld.const.f32 	%f961, [%rd15+540];
	mul.f32 	%f1635, %f789, %f960;
	fma.rn.f32 	%f1636, %f788, %f959, %f1635;
	fma.rn.f32 	%f962, %f790, %f961, %f1636;
	setp.ge.f32 	%p255, %f962, 0f00000000;
	@%p255 bra 	$L__BB0_138;
	sub.f32 	%f1637, %f956, %f782;
	sub.f32 	%f1638, %f957, %f783;
	mul.f32 	%f1639, %f1638, %f960;
	fma.rn.f32 	%f1640, %f1637, %f959, %f1639;
	sub.f32 	%f1641, %f958, %f784;
	fma.rn.f32 	%f1642, %f1641, %f961, %f1640;
	div.rn.f32 	%f1643, %f1642, %f962;
	setp.geu.f32 	%p256, %f1643, 0f00000000;
	setp.lt.f32 	%p257, %f1643, %f2426;
	and.pred  	%p258, %p256, %p257;
	selp.f32 	%f2426, %f1643, %f2426, %p258;
	or.pred  	%p382, %p258, %p382;
$L__BB0_138:
	add.s32 	%r90, %r90, 8;
	setp.eq.s32 	%p259, %r90, %r12;
	mov.u32 	%r88, %r12;
	@%p259 bra 	$L__BB0_139;
	bra.uni 	$L__BB0_122;
$L__BB0_139:
	setp.eq.s32 	%p260, %r8, 0;
	@%p260 bra 	$L__BB0_160;
	add.s32 	%r64, %r8, -1;
	setp.lt.u32 	%p262, %r64, 3;
	@%p262 bra 	$L__BB0_150;
	mul.wide.u32 	%rd48, %r88, 76;
	add.s64 	%rd50, %rd37, %rd48;
	add.s64 	%rd13, %rd50, 708;
	ld.const.f32 	%f856, [%rd50+708];
	ld.const.f32 	%f857, [%rd50+712];
	ld.const.f32 	%f858, [%rd50+716];
	mul.f32 	%f1646, %f789, %f857;
	fma.rn.f32 	%f1647, %f788, %f856, %f1646;
	fma.rn.f32 	%f859, %f790, %f858, %f1647;
	setp.ge.f32 	%p263, %f859, 0f00000000;
	@%p263 bra 	$L__BB0_143;
	ld.const.f32 	%f1648, [%rd13+12];
	ld.const.f32 	%f1649, [%rd13+16];
	ld.const.f32 	%f1650, [%rd13+20];
	sub.f32 	%f1651, %f1648, %f782;
	sub.f32 	%f1652, %f1649, %f783;
	mul.f32 	%f1653, %f1652, %f857;
	fma.rn.f32 	%f1654, %f1651, %f856, %f1653;
	sub.f32 	%f1655, %f1650, %f784;
	fma.rn.f32 	%f1656, %f1655, %f858, %f1654;
	div.rn.f32 	%f1657, %f1656, %f859;
	setp.geu.f32 	%p264, %f1657, 0f00000000;
	setp.lt.f32 	%p265, %f1657, %f2426;
	and.pred  	%p266, %p264, %p265;
	selp.f32 	%f2426, %f1657, %f2426, %p266;
	or.pred  	%p382, %p266, %p382;
$L__BB0_143:
	ld.const.f32 	%f862, [%rd13+76];
	ld.const.f32 	%f863, [%rd13+80];
	ld.const.f32 	%f864, [%rd13+84];
	mul.f32 	%f1659, %f789, %f863;
	fma.rn.f32 	%f1660, %f788, %f862, %f1659;
	fma.rn.f32 	%f865, %f790, %f864, %f1660;
	setp.ge.f32 	%p267, %f865, 0f00000000;
	@%p267 bra 	$L__BB0_145;
	ld.const.f32 	%f1661, [%rd13+88];
	ld.const.f32 	%f1662, [%rd13+92];
	ld.const.f32 	%f1663, [%rd13+96];
	sub.f32 	%f1664, %f1661, %f782;
	sub.f32 	%f1665, %f1662, %f783;
	mul.f32 	%f1666, %f1665, %f863;
	fma.rn.f32 	%f1667, %f1664, %f862, %f1666;
	sub.f32 	%f1668, %f1663, %f784;
	fma.rn.f32 	%f1669, %f1668, %f864, %f1667;
	div.rn.f32 	%f1670, %f1669, %f865;
	setp.geu.f32 	%p268, %f1670, 0f00000000;
	setp.lt.f32 	%p269, %f1670, %f2426;
	and.pred  	%p270, %p268, %p269;
	selp.f32 	%f2426, %f1670, %f2426, %p270;
	or.pred  	%p382, %p270, %p382;
$L__BB0_145:
	ld.const.f32 	%f868, [%rd13+152];
	ld.const.f32 	%f869, [%rd13+156];
	ld.const.f32 	%f870, [%rd13+160];
	mul.f32 	%f1672, %f789, %f869;
	fma.rn.f32 	%f1673, %f788, %f868, %f1672;
	fma.rn.f32 	%f871, %f790, %f870, %f1673;
	setp.ge.f32 	%p271, %f871, 0f00000000;
	@%p271 bra 	$L__BB0_147;
	ld.const.f32 	%f1674, [%rd13+164];
	ld.const.f32 	%f1675, [%rd13+168];
	ld.const.f32 	%f1676, [%rd13+172];
	sub.f32 	%f1677, %f1674, %f782;
	sub.f32 	%f1678, %f1675, %f783;
	mul.f32 	%f1679, %f1678, %f869;
	fma.rn.f32 	%f1680, %f1677, %f868, %f1679;
	sub.f32 	%f1681, %f1676, %f784;
	fma.rn.f32 	%f1682, %f1681, %f870, %f1680;
	div.rn.f32 	%f1683, %f1682, %f871;
	setp.geu.f32 	%p272, %f1683, 0f00000000;
	setp.lt.f32 	%p273, %f1683, %f2426;
	and.pred  	%p274, %p272, %p273;
	selp.f32 	%f2426, %f1683, %f2426, %p274;
	or.pred  	%p382, %p274, %p382;
$L__BB0_147:
	ld.const.f32 	%f874, [%rd13+240];
	ld.const.f32 	%f875, [%rd13+244];
	ld.const.f32 	%f876, [%rd13+248];
	ld.const.f32 	%f877, [%rd13+228];
	ld.const.f32 	%f878, [%rd13+232];
	ld.const.f32 	%f879, [%rd13+236];
	mul.f32 	%f1685, %f789, %f878;
	fma.rn.f32 	%f1686, %f788, %f877, %f1685;
	fma.rn.f32 	%f880, %f790, %f879, %f1686;
	setp.ge.f32 	%p275, %f880, 0f00000000;
	@%p275 bra 	$L__BB0_149;
	sub.f32 	%f1687, %f874, %f782;
	sub.f32 	%f1688, %f875, %f783;
	mul.f32 	%f1689, %f1688, %f878;
	fma.rn.f32 	%f1690, %f1687, %f877, %f1689;
	sub.f32 	%f1691, %f876, %f784;
	fma.rn.f32 	%f1692, %f1691, %f879, %f1690;
	div.rn.f32 	%f1693, %f1692, %f880;
	setp.geu.f32 	%p276, %f1693, 0f00000000;
	setp.lt.f32 	%p277, %f1693, %f2426;
	and.pred  	%p278, %p276, %p277;
	selp.f32 	%f2426, %f1693, %f2426, %p278;
	or.pred  	%p382, %p278, %p382;
$L__BB0_149:
	add.s32 	%r88, %r88, 4;
$L__BB0_150:
	setp.eq.s32 	%p280, %r9, 0;
	@%p280 bra 	$L__BB0_160;
	setp.eq.s32 	%p281, %r9, 1;
	@%p281 bra 	$L__BB0_157;
	mul.wide.u32 	%rd51, %r88, 76;
	add.s64 	%rd53, %rd37, %rd51;
	add.s64 	%rd14, %rd53, 708;
	ld.const.f32 	%f885, [%rd53+708];
	ld.const.f32 	%f886, [%rd53+712];
	ld.const.f32 	%f887, [%rd53+716];
	mul.f32 	%f1696, %f789, %f886;
	fma.rn.f32 	%f1697, %f788, %f885, %f1696;
	fma.rn.f32 	%f888, %f790, %f887, %f1697;
	setp.ge.f32 	%p282, %f888, 0f00000000;
	@%p282 bra 	$L__BB0_154;
	ld.const.f32 	%f1698, [%rd14+12];
	ld.const.f32 	%f1699, [%rd14+16];
	ld.const.f32 	%f1700, [%rd14+20];
	sub.f32 	%f1701, %f1698, %f782;
	sub.f32 	%f1702, %f1699, %f783;
	mul.f32 	%f1703, %f1702, %f886;
	fma.rn.f32 	%f1704, %f1701, %f885, %f1703;
	sub.f32 	%f1705, %f1700, %f784;
	fma.rn.f32 	%f1706, %f1705, %f887, %f1704;
	div.rn.f32 	%f1707, %f1706, %f888;
	setp.geu.f32 	%p283, %f1707, 0f00000000;
	setp.lt.f32 	%p284, %f1707, %f2426;
	and.pred  	%p285, %p283, %p284;
	selp.f32 	%f2426, %f1707, %f2426, %p285;
	or.pred  	%p382, %p285, %p382;
$L__BB0_154:
	ld.const.f32 	%f891, [%rd14+88];
	ld.const.f32 	%f892, [%rd14+92];
	ld.const.f32 	%f893, [%rd14+96];
	ld.const.f32 	%f894, [%rd14+76];
	ld.const.f32 	%f895, [%rd14+80];
	ld.const.f32 	%f896, [%rd14+84];
	mul.f32 	%f1709, %f789, %f895;
	fma.rn.f32 	%f1710, %f788, %f894, %f1709;
	fma.rn.f32 	%f897, %f790, %f896, %f1710;
	setp.ge.f32 	%p286, %f897, 0f00000000;
	@%p286 bra 	$L__BB0_156;
	sub.f32 	%f1711, %f891, %f782;
	sub.f32 	%f1712, %f892, %f783;
	mul.f32 	%f1713, %f1712, %f895;
	fma.rn.f32 	%f1714, %f1711, %f894, %f1713;
	sub.f32 	%f1715, %f893, %f784;
	fma.rn.f32 	%f1716, %f1715, %f896, %f1714;
	div.rn.f32 	%f1717, %f1716, %f897;
	setp.geu.f32 	%p287, %f1717, 0f00000000;
	setp.lt.f32 	%p288, %f1717, %f2426;
	and.pred  	%p289, %p287, %p288;
	selp.f32 	%f2426, %f1717, %f2426, %p289;
	or.pred  	%p382, %p289, %p382;
$L__BB0_156:
	add.s32 	%r88, %r88, 2;
$L__BB0_157:
	and.b32  	%r65, %r3, 1;
	setp.eq.b32 	%p290, %r65, 1;
	not.pred 	%p291, %p290;
	@%p291 bra 	$L__BB0_160;
	mul.wide.u32 	%rd54, %r88, 76;
	add.s64 	%rd56, %rd37, %rd54;
	ld.const.f32 	%f902, [%rd56+720];
	ld.const.f32 	%f903, [%rd56+724];
	ld.const.f32 	%f904, [%rd56+728];
	ld.const.f32 	%f905, [%rd56+708];
	ld.const.f32 	%f906, [%rd56+712];
	ld.const.f32 	%f907, [%rd56+716];
	mul.f32 	%f1719, %f789, %f906;
	fma.rn.f32 	%f1720, %f788, %f905, %f1719;
	fma.rn.f32 	%f908, %f790, %f907, %f1720;
	setp.ge.f32 	%p292, %f908, 0f00000000;
	@%p292 bra 	$L__BB0_160;
	sub.f32 	%f1721, %f902, %f782;
	sub.f32 	%f1722, %f903, %f783;
	mul.f32 	%f1723, %f1722, %f906;
	fma.rn.f32 	%f1724, %f1721, %f905, %f1723;
	sub.f32 	%f1725, %f904, %f784;
	fma.rn.f32 	%f1726, %f1725, %f907, %f1724;
	div.rn.f32 	%f1727, %f1726, %f908;
	setp.geu.f32 	%p293, %f1727, 0f00000000;
	setp.lt.f32 	%p294, %f1727, %f2426;
	and.pred  	%p295, %p293, %p294;
	selp.f32 	%f2426, %f1727, %f2426, %p295;
	or.pred  	%p382, %p295, %p382;
$L__BB0_160:
	selp.u16 	%rs24, 1, 0, %p382;
$L__BB0_161:
	setp.lt.s32 	%p296, %r4, 1;
	@%p296 bra 	$L__BB0_180;
	setp.ne.s16 	%p391, %rs24, 0;
	mul.f32 	%f1729, %f789, %f789;
	fma.rn.f32 	%f1730, %f788, %f788, %f1729;
	fma.rn.f32 	%f912, %f790, %f790, %f1730;
	mov.b32 	%r91, 0;
$L__BB0_163:
	mul.wide.u32 	%rd57, %r91, 88;
	mov.u64 	%rd58, gpuScene;
	add.s64 	%rd59, %rd58, %rd57;
	add.s64 	%rd16, %rd59, 1468;
	ld.const.f32 	%f967, [%rd59+1492];
	ld.const.f32 	%f968, [%rd59+1496];
	ld.const.f32 	%f969, [%rd59+1500];
	mul.f32 	%f1731, %f789, %f968;
	fma.rn.f32 	%f1732, %f788, %f967, %f1731;
	fma.rn.f32 	%f1733, %f790, %f969, %f1732;
	mul.f32 	%f1734, %f967, %f1733;
	mul.f32 	%f1735, %f1733, %f968;
	mul.f32 	%f1736, %f1733, %f969;
	sub.f32 	%f1737, %f788, %f1734;
	sub.f32 	%f1738, %f789, %f1735;
	sub.f32 	%f1739, %f790, %f1736;
	mul.f32 	%f1740, %f1738, %f1738;
	fma.rn.f32 	%f1741, %f1737, %f1737, %f1740;
	fma.rn.f32 	%f970, %f1739, %f1739, %f1741;
	ld.const.f32 	%f971, [%rd59+1468];
	ld.const.f32 	%f972, [%rd59+1472];
	ld.const.f32 	%f973, [%rd59+1476];
	sub.f32 	%f1742, %f782, %f971;
	sub.f32 	%f1743, %f783, %f972;
	sub.f32 	%f1744, %f784, %f973;
	mul.f32 	%f1745, %f1743, %f968;
	fma.rn.f32 	%f1746, %f1742, %f967, %f1745;
	fma.rn.f32 	%f1747, %f1744, %f969, %f1746;
	mul.f32 	%f1748, %f967, %f1747;
	mul.f32 	%f1749, %f1747, %f968;
	mul.f32 	%f1750, %f1747, %f969;
	sub.f32 	%f1751, %f1742, %f1748;
	sub.f32 	%f1752, %f1743, %f1749;
	sub.f32 	%f1753, %f1744, %f1750;
	mul.f32 	%f1754, %f1752, %f1738;
	fma.rn.f32 	%f1755, %f1751, %f1737, %f1754;
	fma.rn.f32 	%f1756, %f1753, %f1739, %f1755;
	add.f32 	%f974, %f1756, %f1756;
	mul.f32 	%f1757, %f1752, %f1752;
	fma.rn.f32 	%f1758, %f1751, %f1751, %f1757;
	fma.rn.f32 	%f1759, %f1753, %f1753, %f1758;
	ld.const.f32 	%f975, [%rd59+1504];
	mul.f32 	%f1760, %f975, %f975;
	sub.f32 	%f1761, %f1759, %f1760;
	mul.f32 	%f1762, %f970, 0fC0800000;
	mul.f32 	%f1763, %f1762, %f1761;
	fma.rn.f32 	%f976, %f974, %f974, %f1763;
	setp.geu.f32 	%p297, %f976, 0f00000000;
	@%p297 bra 	$L__BB0_165;
	sqrt.rn.f32 	%f1764, %f912;
	div.rn.f32 	%f1765, %f788, %f1764;
	div.rn.f32 	%f1766, %f789, %f1764;
	div.rn.f32 	%f1767, %f790, %f1764;
	sub.f32 	%f1768, %f1765, %f967;
	sub.f32 	%f1769, %f1766, %f968;
	sub.f32 	%f1771, %f1767, %f969;
	setp.neu.f32 	%p298, %f1768, 0f00000000;
	setp.neu.f32 	%p299, %f1769, 0f00000000;
	or.pred  	%p300, %p298, %p299;
	setp.neu.f32 	%p301, %f1771, 0f00000000;
	or.pred  	%p302, %p300, %p301;
	mov.f32 	%f2459, %f2426;
	@%p302 bra 	$L__BB0_178;
$L__BB0_165:
	cvt.f64.f32 	%fd4, %f974;
	sqrt.rn.f32 	%f1773, %f976;
	cvt.f64.f32 	%fd5, %f1773;
	sub.f64 	%fd17, %fd5, %fd4;
	cvt.f64.f32 	%fd18, %f970;
	add.f64 	%fd6, %fd18, %fd18;
	div.rn.f64 	%fd19, %fd17, %fd6;
	cvt.rn.f32.f64 	%f977, %fd19;
	sqrt.rn.f32 	%f1774, %f912;
	div.rn.f32 	%f978, %f788, %f1774;
	div.rn.f32 	%f979, %f789, %f1774;
	div.rn.f32 	%f980, %f790, %f1774;
	fma.rn.f32 	%f981, %f978, %f977, %f782;
	fma.rn.f32 	%f982, %f979, %f977, %f783;
	fma.rn.f32 	%f983, %f980, %f977, %f784;
	setp.ltu.f32 	%p303, %f977, 0f00000000;
	mov.f32 	%f2459, %f2426;
	@%p303 bra 	$L__BB0_168;
	sub.f32 	%f1775, %f981, %f971;
	sub.f32 	%f1776, %f982, %f972;
	sub.f32 	%f1777, %f983, %f973;
	mul.f32 	%f1778, %f968, %f1776;
	fma.rn.f32 	%f1779, %f967, %f1775, %f1778;
	fma.rn.f32 	%f1780, %f969, %f1777, %f1779;
	setp.leu.f32 	%p304, %f1780, 0f00000000;
	@%p304 bra 	$L__BB0_168;
	ld.const.f32 	%f1781, [%rd16+12];
	ld.const.f32 	%f1782, [%rd16+16];
	ld.const.f32 	%f1783, [%rd16+20];
	sub.f32 	%f1784, %f981, %f1781;
	sub.f32 	%f1785, %f982, %f1782;
	sub.f32 	%f1786, %f983, %f1783;
	mul.f32 	%f1787, %f968, %f1785;
	fma.rn.f32 	%f1788, %f967, %f1784, %f1787;
	fma.rn.f32 	%f1789, %f969, %f1786, %f1788;
	setp.lt.f32 	%p305, %f1789, 0f00000000;
	setp.gt.f32 	%p306, %f2426, %f977;
	selp.f32 	%f1790, %f977, %f2426, %p306;
	selp.f32 	%f2459, %f1790, %f2426, %p305;
$L__BB0_168:
	neg.f64 	%fd20, %fd4;
	sub.f64 	%fd21, %fd20, %fd5;
	div.rn.f64 	%fd22, %fd21, %fd6;
	cvt.rn.f32.f64 	%f986, %fd22;
	fma.rn.f32 	%f987, %f978, %f986, %f782;
	fma.rn.f32 	%f988, %f979, %f986, %f783;
	fma.rn.f32 	%f989, %f980, %f986, %f784;
	setp.ltu.f32 	%p307, %f986, 0f00000000;
	@%p307 bra 	$L__BB0_171;
	sub.f32 	%f1791, %f987, %f971;
	sub.f32 	%f1792, %f988, %f972;
	sub.f32 	%f1793, %f989, %f973;
	mul.f32 	%f1794, %f968, %f1792;
	fma.rn.f32 	%f1795, %f967, %f1791, %f1794;
	fma.rn.f32 	%f1796, %f969, %f1793, %f1795;
	setp.leu.f32 	%p308, %f1796, 0f00000000;
	@%p308 bra 	$L__BB0_171;
	ld.const.f32 	%f1797, [%rd16+12];
	ld.const.f32 	%f1798, [%rd16+16];
	ld.const.f32 	%f1799, [%rd16+20];
	sub.f32 	%f1800, %f987, %f1797;
	sub.f32 	%f1801, %f988, %f1798;
	sub.f32 	%f1802, %f989, %f1799;
	mul.f32 	%f1803, %f968, %f1801;
	fma.rn.f32 	%f1804, %f967, %f1800, %f1803;
	fma.rn.f32 	%f1805, %f969, %f1802, %f1804;
	setp.lt.f32 	%p309, %f1805, 0f00000000;
	setp.gt.f32 	%p310, %f2459, %f986;
	selp.f32 	%f1806, %f986, %f2459, %p310;
	selp.f32 	%f2459, %f1806, %f2459, %p309;
$L__BB0_171:
	neg.f32 	%f1807, %f967;
	neg.f32 	%f1808, %f968;
	neg.f32 	%f1809, %f969;
	mul.f32 	%f1810, %f968, %f968;
	fma.rn.f32 	%f1811, %f967, %f967, %f1810;
	fma.rn.f32 	%f1812, %f969, %f969, %f1811;
	sqrt.rn.f32 	%f1813, %f1812;
	div.rn.f32 	%f992, %f1807, %f1813;
	div.rn.f32 	%f993, %f1808, %f1813;
	div.rn.f32 	%f994, %f1809, %f1813;
	mul.f32 	%f995, %f788, %f992;
	fma.rn.f32 	%f1814, %f789, %f993, %f995;
	mul.f32 	%f996, %f790, %f994;
	add.f32 	%f997, %f996, %f1814;
	setp.eq.f32 	%p311, %f997, 0f00000000;
	@%p311 bra 	$L__BB0_174;
	sub.f32 	%f1815, %f971, %f782;
	sub.f32 	%f1816, %f972, %f783;
	mul.f32 	%f1817, %f993, %f1816;
	fma.rn.f32 	%f1818, %f992, %f1815, %f1817;
	sub.f32 	%f1819, %f973, %f784;
	fma.rn.f32 	%f1820, %f994, %f1819, %f1818;
	div.rn.f32 	%f998, %f1820, %f997;
	setp.leu.f32 	%p312, %f998, 0f00000000;
	@%p312 bra 	$L__BB0_174;
	fma.rn.f32 	%f1821, %f978, %f998, %f782;
	fma.rn.f32 	%f1822, %f979, %f998, %f783;
	fma.rn.f32 	%f1823, %f980, %f998, %f784;
	sub.f32 	%f1824, %f1821, %f971;
	sub.f32 	%f1825, %f1822, %f972;
	sub.f32 	%f1826, %f1823, %f973;
	mul.f32 	%f1827, %f1825, %f1825;
	fma.rn.f32 	%f1828, %f1824, %f1824, %f1827;
	fma.rn.f32 	%f1829, %f1826, %f1826, %f1828;
	sqrt.rn.f32 	%f1830, %f1829;
	setp.le.f32 	%p313, %f1830, %f975;
	setp.lt.f32 	%p314, %f998, %f2459;
	selp.f32 	%f1831, %f998, %f2459, %p314;
	selp.f32 	%f2459, %f1831, %f2459, %p313;
$L__BB0_174:
	neg.f32 	%f1001, %f993;
	ld.const.f32 	%f1002, [%rd16+12];
	ld.const.f32 	%f1003, [%rd16+16];
	ld.const.f32 	%f1004, [%rd16+20];
	mul.f32 	%f1832, %f789, %f1001;
	sub.f32 	%f1833, %f1832, %f995;
	sub.f32 	%f1005, %f1833, %f996;
	setp.eq.f32 	%p315, %f1005, 0f00000000;
	@%p315 bra 	$L__BB0_177;
	sub.f32 	%f1834, %f1003, %f783;
	mul.f32 	%f1835, %f1834, %f1001;
	sub.f32 	%f1836, %f1002, %f782;
	mul.f32 	%f1837, %f992, %f1836;
	sub.f32 	%f1838, %f1835, %f1837;
	sub.f32 	%f1839, %f1004, %f784;
	mul.f32 	%f1840, %f994, %f1839;
	sub.f32 	%f1841, %f1838, %f1840;
	div.rn.f32 	%f1006, %f1841, %f1005;
	setp.leu.f32 	%p316, %f1006, 0f00000000;
	@%p316 bra 	$L__BB0_177;
	fma.rn.f32 	%f1842, %f978, %f1006, %f782;
	fma.rn.f32 	%f1843, %f979, %f1006, %f783;
	fma.rn.f32 	%f1844, %f980, %f1006, %f784;
	sub.f32 	%f1845, %f1842, %f1002;
	sub.f32 	%f1846, %f1843, %f1003;
	sub.f32 	%f1847, %f1844, %f1004;
	mul.f32 	%f1848, %f1846, %f1846;
	fma.rn.f32 	%f1849, %f1845, %f1845, %f1848;
	fma.rn.f32 	%f1850, %f1847, %f1847, %f1849;
	sqrt.rn.f32 	%f1851, %f1850;
	setp.le.f32 	%p317, %f1851, %f975;
	setp.lt.f32 	%p318, %f1006, %f2459;
	selp.f32 	%f1852, %f1006, %f2459, %p318;
	selp.f32 	%f2459, %f1852, %f2459, %p317;
$L__BB0_177:
	setp.neu.f32 	%p319, %f2459, %f2426;
	or.pred  	%p391, %p319, %p391;
	mov.f32 	%f2426, %f2459;
$L__BB0_178:
	add.s32 	%r91, %r91, 1;
	setp.eq.s32 	%p320, %r91, %r4;
	@%p320 bra 	$L__BB0_179;
	bra.uni 	$L__BB0_163;
$L__BB0_179:
	selp.u16 	%rs24, 1, 0, %p391;
	mov.f32 	%f2426, %f2459;
$L__BB0_180:
	setp.lt.s32 	%p321, %r5, 1;
	@%p321 bra 	$L__BB0_187;
	setp.ne.s16 	%p392, %rs24, 0;
	mov.b32 	%r92, 0;
$L__BB0_182:
	mul.wide.u32 	%rd60, %r92, 84;
	mov.u64 	%rd61, gpuScene;
	add.s64 	%rd62, %rd61, %rd60;
	ld.const.f32 	%f1853, [%rd62+2348];
	ld.const.f32 	%f1854, [%rd62+2360];
	sub.f32 	%f1855, %f1853, %f1854;
	ld.const.f32 	%f1856, [%rd62+2352];
	ld.const.f32 	%f1857, [%rd62+2364];
	sub.f32 	%f1858, %f1856, %f1857;
	ld.const.f32 	%f1859, [%rd62+2356];
	ld.const.f32 	%f1860, [%rd62+2368];
	sub.f32 	%f1861, %f1859, %f1860;
	ld.const.f32 	%f1862, [%rd62+2372];
	sub.f32 	%f1863, %f1853, %f1862;
	ld.const.f32 	%f1864, [%rd62+2376];
	sub.f32 	%f1865, %f1856, %f1864;
	ld.const.f32 	%f1866, [%rd62+2380];
	sub.f32 	%f1867, %f1859, %f1866;
	sub.f32 	%f1011, %f1853, %f782;
	sub.f32 	%f1012, %f1856, %f783;
	sub.f32 	%f1013, %f1859, %f784;
	mul.f32 	%f1868, %f790, %f1865;
	mul.f32 	%f1869, %f789, %f1867;
	sub.f32 	%f1014, %f1868, %f1869;
	mul.f32 	%f1870, %f788, %f1867;
	mul.f32 	%f1871, %f790, %f1863;
	sub.f32 	%f1015, %f1870, %f1871;
	mul.f32 	%f1872, %f1858, %f1015;
	fma.rn.f32 	%f1873, %f1855, %f1014, %f1872;
	mul.f32 	%f1874, %f789, %f1863;
	mul.f32 	%f1875, %f788, %f1865;
	sub.f32 	%f1016, %f1874, %f1875;
	fma.rn.f32 	%f1017, %f1861, %f1016, %f1873;
	mul.f32 	%f1876, %f1855, %f1012;
	mul.f32 	%f1877, %f1858, %f1011;
	sub.f32 	%f1018, %f1876, %f1877;
	mul.f32 	%f1878, %f1867, %f1018;
	mul.f32 	%f1879, %f1861, %f1011;
	mul.f32 	%f1880, %f1855, %f1013;
	sub.f32 	%f1019, %f1879, %f1880;
	fma.rn.f32 	%f1881, %f1865, %f1019, %f1878;
	mul.f32 	%f1882, %f1858, %f1013;
	mul.f32 	%f1883, %f1861, %f1012;
	sub.f32 	%f1020, %f1882, %f1883;
	fma.rn.f32 	%f1884, %f1863, %f1020, %f1881;
	cvt.f64.f32 	%fd23, %f1884;
	neg.f64 	%fd24, %fd23;
	cvt.f64.f32 	%fd25, %f1017;
	div.rn.f64 	%fd26, %fd24, %fd25;
	cvt.rn.f32.f64 	%f1021, %fd26;
	setp.lt.f32 	%p322, %f2426, %f1021;
	setp.lt.f32 	%p323, %f1021, 0f00000000;
	or.pred  	%p324, %p322, %p323;
	@%p324 bra 	$L__BB0_185;
	mul.f32 	%f1885, %f790, %f1018;
	fma.rn.f32 	%f1886, %f789, %f1019, %f1885;
	fma.rn.f32 	%f1887, %f788, %f1020, %f1886;
	div.rn.f32 	%f1022, %f1887, %f1017;
	setp.lt.f32 	%p325, %f1022, 0f00000000;
	setp.gt.f32 	%p326, %f1022, 0f3F800000;
	or.pred  	%p327, %p325, %p326;
	@%p327 bra 	$L__BB0_185;
	mul.f32 	%f1888, %f1012, %f1015;
	fma.rn.f32 	%f1889, %f1011, %f1014, %f1888;
	fma.rn.f32 	%f1890, %f1013, %f1016, %f1889;
	div.rn.f32 	%f1891, %f1890, %f1017;
	setp.geu.f32 	%p328, %f1891, 0f00000000;
	mov.f32 	%f1892, 0f3F800000;
	sub.f32 	%f1893, %f1892, %f1022;
	setp.leu.f32 	%p329, %f1891, %f1893;
	and.pred  	%p330, %p328, %p329;
	selp.f32 	%f2426, %f1021, %f2426, %p330;
	or.pred  	%p392, %p330, %p392;
$L__BB0_185:
	add.s32 	%r92, %r92, 1;
	setp.ne.s32 	%p331, %r92, %r5;
	@%p331 bra 	$L__BB0_182;
	selp.u16 	%rs24, 1, 0, %p392;
$L__BB0_187:
	setp.ne.s16 	%p332, %rs24, 0;
	@%p332 bra 	$L__BB0_189;
	mul.f32 	%f1894, %f789, %f789;
	fma.rn.f32 	%f1895, %f788, %f788, %f1894;
	fma.rn.f32 	%f1896, %f790, %f790, %f1895;
	sqrt.rn.f32 	%f1897, %f1896;
	div.rn.f32 	%f1898, %f788, %f1897;
	div.rn.f32 	%f1899, %f789, %f1897;
	div.rn.f32 	%f1900, %f790, %f1897;
	mul.f32 	%f1901, %f2042, %f1899;
	fma.rn.f32 	%f1902, %f2043, %f1898, %f1901;
	fma.rn.f32 	%f1903, %f2041, %f1900, %f1902;
	max.f32 	%f1904, %f1903, 0f00000000;
	ld.const.f32 	%f1905, [%rd10+12];
	ld.const.f32 	%f1906, [%rd10+16];
	ld.const.f32 	%f1907, [%rd10+20];
	mul.f32 	%f1908, %f2036, %f1905;
	mul.f32 	%f1909, %f2035, %f1906;
	mul.f32 	%f1910, %f2034, %f1907;
	mul.f32 	%f1911, %f1899, %f1899;
	fma.rn.f32 	%f1912, %f1898, %f1898, %f1911;
	fma.rn.f32 	%f1913, %f1900, %f1900, %f1912;
	sqrt.rn.f32 	%f1914, %f1913;
	div.rn.f32 	%f1915, %f1898, %f1914;
	div.rn.f32 	%f1916, %f1899, %f1914;
	div.rn.f32 	%f1917, %f1900, %f1914;
	sub.f32 	%f1918, %f1915, %f773;
	sub.f32 	%f1919, %f1916, %f774;
	sub.f32 	%f1920, %f1917, %f775;
	mul.f32 	%f1921, %f1919, %f1919;
	fma.rn.f32 	%f1922, %f1918, %f1918, %f1921;
	fma.rn.f32 	%f1923, %f1920, %f1920, %f1922;
	sqrt.rn.f32 	%f1924, %f1923;
	div.rn.f32 	%f1925, %f1918, %f1924;
	div.rn.f32 	%f1926, %f1919, %f1924;
	div.rn.f32 	%f1927, %f1920, %f1924;
	mul.f32 	%f1928, %f2042, %f1926;
	fma.rn.f32 	%f1929, %f2043, %f1925, %f1928;
	fma.rn.f32 	%f1930, %f2041, %f1927, %f1929;
	max.f32 	%f1931, %f1930, 0f00000000;
	lg2.approx.f32 	%f1932, %f1931;
	mul.f32 	%f1933, %f2029, %f1932;
	ex2.approx.f32 	%f1934, %f1933;
	mul.f32 	%f1935, %f2033, %f1905;
	mul.f32 	%f1936, %f2032, %f1906;
	mul.f32 	%f1937, %f2031, %f1907;
	mul.f32 	%f1938, %f1934, %f1935;
	mul.f32 	%f1939, %f1934, %f1936;
	mul.f32 	%f1940, %f1934, %f1937;
	fma.rn.f32 	%f1941, %f1908, %f1904, %f1938;
	fma.rn.f32 	%f1942, %f1909, %f1904, %f1939;
	fma.rn.f32 	%f1943, %f1910, %f1904, %f1940;
	add.f32 	%f2465, %f2465, %f1941;
	add.f32 	%f2466, %f2466, %f1942;
	add.f32 	%f2467, %f2467, %f1943;
$L__BB0_189:
	add.s32 	%r84, %r84, 1;
	setp.ne.s32 	%p333, %r84, %r7;
	@%p333 bra 	$L__BB0_83;
$L__BB0_190:
	setp.leu.f32 	%p334, %f2030, 0f00000000;
	cvt.f64.f32 	%fd27, %f2477;
	setp.leu.f64 	%p335, %fd27, 0d3EE4F8B588E368F1;
	or.pred  	%p336, %p334, %p335;
	@%p336 bra 	$L__BB0_192;
	add.s32 	%r78, %r78, 1;
	mul.f32 	%f1944, %f2043, %f2043;
	fma.rn.f32 	%f1945, %f2042, %f2042, %f1944;
	fma.rn.f32 	%f1946, %f2041, %f2041, %f1945;
	sqrt.rn.f32 	%f1947, %f1946;
	div.rn.f32 	%f1948, %f2043, %f1947;
	div.rn.f32 	%f1949, %f2042, %f1947;
	div.rn.f32 	%f1950, %f2041, %f1947;
	mul.f32 	%f1951, %f774, %f1949;
	fma.rn.f32 	%f1952, %f773, %f1948, %f1951;
	fma.rn.f32 	%f1953, %f775, %f1950, %f1952;
	add.f32 	%f1954, %f1953, %f1953;
	fma.rn.f32 	%f1955, %f1948, %f1954, %f773;
	fma.rn.f32 	%f1956, %f1949, %f1954, %f774;
	fma.rn.f32 	%f1957, %f1950, %f1954, %f775;
	mul.f32 	%f1958, %f1956, %f1956;
	fma.rn.f32 	%f1959, %f1955, %f1955, %f1958;
	fma.rn.f32 	%f1960, %f1957, %f1957, %f1959;
	sqrt.rn.f32 	%f1961, %f1960;
	div.rn.f32 	%f1978, %f1955, %f1961;
	div.rn.f32 	%f1977, %f1956, %f1961;
	div.rn.f32 	%f1976, %f1957, %f1961;
	setp.ne.s32 	%p337, %r78, 5;
	mov.f32 	%f1971, %f2030;
	@%p337 bra 	$L__BB0_1;
$L__BB0_192:
	ld.param.u64 	%rd66, [_Z10RayTracingPj_param_0];
	cvta.to.global.u64 	%rd63, %rd66;
	fma.rn.f32 	%f1962, %f2465, %f2477, %f2473;
	fma.rn.f32 	%f1963, %f2466, %f2477, %f2472;
	fma.rn.f32 	%f1964, %f2467, %f2477, %f2471;
	cvt.sat.f32.f32 	%f1965, %f1964;
	mul.f32 	%f1966, %f1965, 0f437F0000;
	cvt.rzi.u32.f32 	%r68, %f1966;
	cvt.sat.f32.f32 	%f1967, %f1963;
	mul.f32 	%f1968, %f1967, 0f437F0000;
	cvt.rzi.u32.f32 	%r69, %f1968;
	cvt.sat.f32.f32 	%f1969, %f1962;
	mul.f32 	%f1970, %f1969, 0f437F0000;
	cvt.rzi.u32.f32 	%r70, %f1970;
	shl.b32 	%r71, %r70, 16;
	shl.b32 	%r72, %r69, 8;
	and.b32  	%r73, %r72, 65280;
	or.b32  	%r74, %r73, %r71;
	and.b32  	%r75, %r68, 255;
	or.b32  	%r76, %r74, %r75;
	or.b32  	%r77, %r76, -16777216;
	mul.wide.s32 	%rd64, %r1, 4;
	add.s64 	%rd65, %rd63, %rd64;
	st.global.u32 	[%rd65], %r77;
	ret;

}


// ===== COMPILED SASS (sm_100) =====

	.target	sm_100

	.elftype	@"ET_EXEC"


//--------------------- .note.nv.tkinfo           --------------------------
	.section	.note.nv.tkinfo,"",@"SHT_NOTE"
	.sectionflags	@"SHF_NOTE_NV_TKINFO"
	.tkinfo
        /*0018*/ 	.word	0x00000002
        /*0030*/ 	.string	""
        /*0030*/ 	.string	"ptxas"
        /*0030*/ 	.string	"Cuda compilation tools, release 13.0, V13.0.88"
        /*0030*/ 	.string	"Build cuda_13.0.r13.0/compiler.36424714_0"
        /*0030*/ 	.string	"-arch sm_100 -m 64 "



//--------------------- .note.nv.cuinfo           --------------------------
	.section	.note.nv.cuinfo,"",@"SHT_NOTE"
	.sectionflags	@"SHF_NOTE_NV_CUINFO"
        /*0018*/ 	.short	0x0002
        /*001a*/ 	.short	0x0064
        /*001c*/ 	.short	0x0082
	.zero		2


//--------------------- .nv.info                  --------------------------
	.section	.nv.info,"",@"SHT_CUDA_INFO"
	.align	4


	//----- nvinfo : EIATTR_REGCOUNT
	.align		4
        /*0000*/ 	.byte	0x04, 0x2f
        /*0002*/ 	.short	(.L_2 - .L_1)
	.align		4
.L_1:
        /*0004*/ 	.word	index@(_Z10RayTracingPj)
        /*0008*/ 	.word	0x00000056


	//----- nvinfo : EIATTR_FRAME_SIZE
	.align		4
.L_2:
        /*000c*/ 	.byte	0x04, 0x11
        /*000e*/ 	.short	(.L_4 - .L_3)
	.align		4
.L_3:
        /*0010*/ 	.word	index@($__internal_2_$__cuda_sm3x_div_rn_noftz_f32_slowpath)
        /*0014*/ 	.word	0x00000000


	//----- nvinfo : EIATTR_FRAME_SIZE
	.align		4
.L_4:
        /*0018*/ 	.byte	0x04, 0x11
        /*001a*/ 	.short	(.L_6 - .L_5)
	.align		4
.L_5:
        /*001c*/ 	.word	index@($__internal_1_$__cuda_sm20_sqrt_rn_f32_slowpath)
        /*0020*/ 	.word	0x00000000


	//----- nvinfo : EIATTR_FRAME_SIZE
	.align		4
.L_6:
        /*0024*/ 	.byte	0x04, 0x11
        /*0026*/ 	.short	(.L_8 - .L_7)
	.align		4
.L_7:
        /*0028*/ 	.word	index@($__internal_0_$__cuda_sm20_div_rn_f64_full)
        /*002c*/ 	.word	0x00000000


	//----- nvinfo : EIATTR_FRAME_SIZE
	.align		4
.L_8:
        /*0030*/ 	.byte	0x04, 0x11
        /*0032*/ 	.short	(.L_10 - .L_9)
	.align		4
.L_9:
        /*0034*/ 	.word	index@(_Z10RayTracingPj)
        /*0038*/ 	.word	0x00000000


	//----- nvinfo : EIATTR_MIN_STACK_SIZE
	.align		4
.L_10:
        /*003c*/ 	.byte	0x04, 0x12
        /*003e*/ 	.short	(.L_12 - .L_11)
	.align		4
.L_11:
        /*0040*/ 	.word	index@(_Z10RayTracingPj)
        /*0044*/ 	.word	0x00000000
.L_12:


//--------------------- .nv.compat                --------------------------
	.section	.nv.compat,"",@"SHT_CUDA_COMPAT_INFO"
	.align	4
        /*0000*/ 	.byte	0x02, 0x09, 0x00, 0x00, 0x02, 0x02, 0x01, 0x00, 0x02, 0x05, 0x05, 0x00, 0x03, 0x07, 0x01, 0x01
        /*0010*/ 	.byte	0x02, 0x03, 0x00, 0x00, 0x02, 0x06, 0x01, 0x00, 0x04, 0x0b, 0x08, 0x00, 0x01, 0x00, 0x00, 0x00
        /*0020*/ 	.byte	0x00, 0x00, 0x00, 0x00


//--------------------- .nv.info._Z10RayTracingPj --------------------------
	.section	.nv.info._Z10RayTracingPj,"",@"SHT_CUDA_INFO"
	.sectionflags	@""
	.align	4


	//----- nvinfo : EIATTR_CUDA_API_VERSION
	.align		4
        /*0000*/ 	.byte	0x04, 0x37
        /*0002*/ 	.short	(.L_14 - .L_13)
.L_13:
        /*0004*/ 	.word	0x00000082


	//----- nvinfo : EIATTR_KPARAM_INFO
	.align		4
.L_14:
        /*0008*/ 	.byte	0x04, 0x17
        /*000a*/ 	.short	(.L_16 - .L_15)
.L_15:
        /*000c*/ 	.word	0x00000000
        /*0010*/ 	.short	0x0000
        /*0012*/ 	.short	0x0000
        /*0014*/ 	.byte	0x00, 0xf5, 0x21, 0x00


	//----- nvinfo : EIATTR_SPARSE_MMA_MASK
	.align		4
.L_16:
        /*0018*/ 	.byte	0x03, 0x50
        /*001a*/ 	.short	0x0000


	//----- nvinfo : EIATTR_MAXREG_COUNT
	.align		4
        /*001c*/ 	.byte	0x03, 0x1b
        /*001e*/ 	.short	0x00ff


	//----- nvinfo : EIATTR_MERCURY_ISA_VERSION
	.align		4
        /*0020*/ 	.byte	0x03, 0x5f
        /*0022*/ 	.short	0x0101


	//----- nvinfo : EIATTR_VRC_CTA_INIT_COUNT
	.align		4
        /*0024*/ 	.byte	0x02, 0x4a
	.zero		1
	.zero		1


	//----- nvinfo : EIATTR_EXIT_INSTR_OFFSETS
	.align		4
        /*0028*/ 	.byte	0x04, 0x1c
        /*002a*/ 	.short	(.L_18 - .L_17)


	//   ....[0]....
.L_17:
        /*002c*/ 	.word	0x0000ecf0


	//----- nvinfo : EIATTR_CRS_STACK_SIZE
	.align		4
.L_18:
        /*0030*/ 	.byte	0x04, 0x1e
        /*0032*/ 	.short	(.L_20 - .L_19)
.L_19:
        /*0034*/ 	.word	0x00000000


	//----- nvinfo : EIATTR_CBANK_PARAM_SIZE
	.align		4
.L_20:
        /*0038*/ 	.byte	0x03, 0x19
        /*003a*/ 	.short	0x0008


	//----- nvinfo : EIATTR_PARAM_CBANK
	.align		4
        /*003c*/ 	.byte	0x04, 0x0a
        /*003e*/ 	.short	(.L_22 - .L_21)
	.align		4
.L_21:
        /*0040*/ 	.word	index@(.nv.constant0._Z10RayTracingPj)
        /*0044*/ 	.short	0x0380
        /*0046*/ 	.short	0x0008


	//----- nvinfo : EIATTR_SW_WAR
	.align		4
.L_22:
        /*0048*/ 	.byte	0x04, 0x36
        /*004a*/ 	.short	(.L_24 - .L_23)
.L_23:
        /*004c*/ 	.word	0x00000008
.L_24:


//--------------------- .nv.callgraph             --------------------------
	.section	.nv.callgraph,"",@"SHT_CUDA_CALLGRAPH"
	.align	4
	.sectionentsize	8
	.align		4
        /*0000*/ 	.word	0x00000000
	.align		4
        /*0004*/ 	.word	0xffffffff
	.align		4
        /*0008*/ 	.word	0x00000000
	.align		4
        /*000c*/ 	.word	0xfffffffe
	.align		4
        /*0010*/ 	.word	0x00000000
	.align		4
        /*0014*/ 	.word	0xfffffffd
	.align		4
        /*0018*/ 	.word	0x00000000
	.align		4
        /*001c*/ 	.word	0xfffffffc


//--------------------- .nv.constant3             --------------------------
	.section	.nv.constant3,"a",@progbits
	.align	4
.nv.constant3:
	.type		gpuScene,@object
	.size		gpuScene,(.L_0 - gpuScene)
gpuScene:
	.zero		3428
.L_0:


//--------------------- .text._Z10RayTracingPj    --------------------------
	.section	.text._Z10RayTracingPj,"ax",@progbits
	.align	128
        .global         _Z10RayTracingPj
        .type           _Z10RayTracingPj,@function
        .size           _Z10RayTracingPj,(.L_x_454 - _Z10RayTracingPj)
        .other          _Z10RayTracingPj,@"STO_CUDA_ENTRY STV_DEFAULT"
_Z10RayTracingPj:
.text._Z10RayTracingPj:
[----:B------:R-:W-:Y:S01]  /*0000*/  LDC R1, c[0x0][0x37c] ;  /* 0x0000df00ff017b82 */ /* 0x000fe20000000800 */
[----:B------:R-:W0:Y:S07]  /*0010*/  S2R R3, SR_TID.X ;  /* 0x0000000000037919 */ /* 0x000e2e0000002100 */
[----:B------:R-:W0:Y:S01]  /*0020*/  S2UR UR4, SR_CTAID.X ;  /* 0x00000000000479c3 */ /* 0x000e220000002500 */
[----:B------:R-:W-:Y:S01]  /*0030*/  HFMA2 R5, -RZ, RZ, 0.76708984375, -112.625 ;  /* 0x3a23d70aff057431 */ /* 0x000fe200000001ff */
[----:B------:R-:W-:Y:S06]  /*0040*/  BSSY.RECONVERGENT B2, `(.L_x_0) ;  /* 0x0000013000027945 */ /* 0x000fec0003800200 */
[----:B------:R-:W0:Y:S02]  /*0050*/  LDC R22, c[0x0][0x360] ;  /* 0x0000d800ff167b82 */ /* 0x000e240000000800 */
[----:B0-----:R-:W-:-:S04]  /*0060*/  IMAD R22, R22, UR4, R3 ;  /* 0x0000000416167c24 */ /* 0x001fc8000f8e0203 */
[----:B------:R-:W-:-:S05]  /*0070*/  IMAD.HI R0, R22, 0x51eb851f, RZ ;  /* 0x51eb851f16007827 */ /* 0x000fca00078e02ff */
[----:B------:R-:W-:-:S04]  /*0080*/  SHF.R.U32.HI R3, RZ, 0x1f, R0 ;  /* 0x0000001fff037819 */ /* 0x000fc80000011600 */
[----:B------:R-:W-:Y:S02]  /*0090*/  LEA.HI.SX32 R3, R0, R3, 0x17 ;  /* 0x0000000300037211 */ /* 0x000fe400078fbaff */
[----:B------:R-:W-:-:S03]  /*00a0*/  MOV R0, 0x44c80000 ;  /* 0x44c8000000007802 */ /* 0x000fc60000000f00 */
[----:B------:R-:W-:Y:S02]  /*00b0*/  IMAD R7, R3, -0x640, R22 ;  /* 0xfffff9c003077824 */ /* 0x000fe400078e0216 */
[----:B------:R-:W-:-:S03]  /*00c0*/  FFMA R0, R5, -R0, 1 ;  /* 0x3f80000005007423 */ /* 0x000fc60000000800 */
[----:B------:R-:W-:Y:S01]  /*00d0*/  I2FP.F32.S32 R7, R7 ;  /* 0x0000000700077245 */ /* 0x000fe20000201400 */
[----:B------:R-:W-:-:S03]  /*00e0*/  FFMA R0, R0, R5, 0.00062499998603016138077 ;  /* 0x3a23d70a00007423 */ /* 0x000fc60000000005 */
[----:B------:R-:W0:Y:S01]  /*00f0*/  FCHK P0, R7, 1600 ;  /* 0x44c8000007007902 */ /* 0x000e220000000000 */
[----:B------:R-:W-:-:S04]  /*0100*/  FFMA R2, R7, R0, RZ ;  /* 0x0000000007027223 */ /* 0x000fc800000000ff */
[----:B------:R-:W-:-:S04]  /*0110*/  FFMA R5, R2, -1600, R7 ;  /* 0xc4c8000002057823 */ /* 0x000fc80000000007 */
[----:B------:R-:W-:Y:S01]  /*0120*/  FFMA R6, R0, R5, R2 ;  /* 0x0000000500067223 */ /* 0x000fe20000000002 */
[----:B0-----:R-:W-:Y:S06]  /*0130*/  @!P0 BRA `(.L_x_1) ;  /* 0x00000000000c8947 */ /* 0x001fec0003800000 */
[----:B------:R-:W-:Y:S02]  /*0140*/  MOV R6, 0x44c80000 ;  /* 0x44c8000000067802 */ /* 0x000fe40000000f00 */
[----:B------:R-:W-:-:S07]  /*0150*/  MOV R26, 0x170 ;  /* 0x00000170001a7802 */ /* 0x000fce0000000f00 */
[----:B------:R-:W-:Y:S05]  /*0160*/  CALL.REL.NOINC `($__internal_2_$__cuda_sm3x_div_rn_noftz_f32_slowpath) ;  /* 0x000000f000cc7944 */ /* 0x000fea0003c00000 */
.L_x_1:
[----:B------:R-:W-:Y:S05]  /*0170*/  BSYNC.RECONVERGENT B2 ;  /* 0x0000000000027941 */ /* 0x000fea0003800200 */
.L_x_0:
[----:B------:R-:W-:Y:S01]  /*0180*/  HFMA2 R0, -RZ, RZ, 0.76708984375, -112.625 ;  /* 0x3a23d70aff007431 */ /* 0x000fe200000001ff */
[----:B------:R-:W-:Y:S01]  /*0190*/  MOV R5, 0x44c80000 ;  /* 0x44c8000000057802 */ /* 0x000fe20000000f00 */
[----:B------:R-:W-:Y:S01]  /*01a0*/  BSSY.RECONVERGENT B2, `(.L_x_2) ;  /* 0x000000d000027945 */ /* 0x000fe20003800200 */
[----:B------:R-:W-:Y:S01]  /*01b0*/  I2FP.F32.S32 R7, R3 ;  /* 0x0000000300077245 */ /* 0x000fe20000201400 */
[----:B------:R-:W-:-:S03]  /*01c0*/  FADD R13, R6, -0.5 ;  /* 0xbf000000060d7421 */ /* 0x000fc60000000000 */
[----:B------:R-:W0:Y:S01]  /*01d0*/  FCHK P0, R7, 1600 ;  /* 0x44c8000007007902 */ /* 0x000e220000000000 */
[----:B------:R-:W-:-:S04]  /*01e0*/  FFMA R5, R0, -R5, 1 ;  /* 0x3f80000000057423 */ /* 0x000fc80000000805 */
[----:B------:R-:W-:-:S04]  /*01f0*/  FFMA R0, R5, R0, 0.00062499998603016138077 ;  /* 0x3a23d70a05007423 */ /* 0x000fc80000000000 */
[----:B------:R-:W-:-:S04]  /*0200*/  FFMA R2, R0, R7, RZ ;  /* 0x0000000700027223 */ /* 0x000fc800000000ff */
[----:B------:R-:W-:-:S04]  /*0210*/  FFMA R3, R2, -1600, R7 ;  /* 0xc4c8000002037823 */ /* 0x000fc80000000007 */
[----:B------:R-:W-:Y:S01]  /*0220*/  FFMA R6, R0, R3, R2 ;  /* 0x0000000300067223 */ /* 0x000fe20000000002 */
[----:B0-----:R-:W-:Y:S06]  /*0230*/  @!P0 BRA `(.L_x_3) ;  /* 0x00000000000c8947 */ /* 0x001fec0003800000 */
[----:B------:R-:W-:Y:S02]  /*0240*/  MOV R6, 0x44c80000 ;  /* 0x44c8000000067802 */ /* 0x000fe40000000f00 */
[----:B------:R-:W-:-:S07]  /*0250*/  MOV R26, 0x270 ;  /* 0x00000270001a7802 */ /* 0x000fce0000000f00 */
[----:B------:R-:W-:Y:S05]  /*0260*/  CALL.REL.NOINC `($__internal_2_$__cuda_sm3x_div_rn_noftz_f32_slowpath) ;  /* 0x000000f0008c7944 */ /* 0x000fea0003c00000 */
.L_x_3:
[----:B------:R-:W-:Y:S05]  /*0270*/  BSYNC.RECONVERGENT B2 ;  /* 0x0000000000027941 */ /* 0x000fea0003800200 */
.L_x_2:
[----:B------:R-:W0:Y:S01]  /*0280*/  LDC.64 R8, c[0x3][0x10] ;  /* 0x00c00400ff087b82 */ /* 0x000e220000000a00 */
[----:B------:R-:W0:Y:S01]  /*0290*/  LDCU.128 UR4, c[0x3][0x20] ;  /* 0x00c00400ff0477ac */ /* 0x000e220008000c00 */
[----:B------:R-:W-:Y:S01]  /*02a0*/  FADD R6, R6, -0.5 ;  /* 0xbf00000006067421 */ /* 0x000fe20000000000 */
[----:B------:R-:W-:Y:S05]  /*02b0*/  BSSY.RECONVERGENT B0, `(.L_x_4) ;  /* 0x000001d000007945 */ /* 0x000fea0003800200 */
[----:B------:R-:W1:Y:S08]  /*02c0*/  LDC R3, c[0x3][0xc] ;  /* 0x00c00300ff037b82 */ /* 0x000e700000000800 */
[----:B------:R-:W2:Y:S01]  /*02d0*/  LDC.64 R10, c[0x3][0x18] ;  /* 0x00c00600ff0a7b82 */ /* 0x000ea20000000a00 */
[C---:B0-----:R-:W-:Y:S01]  /*02e0*/  FFMA R5, R13.reuse, UR6, R8 ;  /* 0x000000060d057c23 */ /* 0x041fe20008000008 */
[----:B-1----:R-:W-:-:S03]  /*02f0*/  FFMA R3, R13, UR5, R3 ;  /* 0x000000050d037c23 */ /* 0x002fc60008000003 */
[C---:B--2---:R-:W-:Y:S01]  /*0300*/  FFMA R2, R6.reuse, R11, R5 ;  /* 0x0000000b06027223 */ /* 0x044fe20000000005 */
[----:B------:R-:W-:Y:S01]  /*0310*/  FFMA R5, R13, UR7, R9 ;  /* 0x000000070d057c23 */ /* 0x000fe20008000009 */
[----:B------:R-:W-:Y:S01]  /*0320*/  FFMA R3, R6, R10, R3 ;  /* 0x0000000a06037223 */ /* 0x000fe20000000003 */
[----:B------:R-:W0:Y:S01]  /*0330*/  LDCU.64 UR6, c[0x3][URZ] ;  /* 0x00c00000ff0677ac */ /* 0x000e220008000a00 */
[----:B------:R-:W-:Y:S01]  /*0340*/  FMUL R4, R2, R2 ;  /* 0x0000000202047220 */ /* 0x000fe20000400000 */
[----:B------:R-:W-:Y:S01]  /*0350*/  FFMA R0, R6, UR4, R5 ;  /* 0x0000000406007c23 */ /* 0x000fe20008000005 */
[----:B------:R-:W1:Y:S02]  /*0360*/  LDCU UR4, c[0x3][0x8] ;  /* 0x00c00100ff0477ac */ /* 0x000e640008000800 */
[----:B------:R-:W-:-:S04]  /*0370*/  FFMA R5, R3, R3, R4 ;  /* 0x0000000303057223 */ /* 0x000fc80000000004 */
[----:B------:R-:W-:-:S04]  /*0380*/  FFMA R7, R0, R0, R5 ;  /* 0x0000000000077223 */ /* 0x000fc80000000005 */
[----:B------:R2:W3:Y:S01]  /*0390*/  MUFU.RSQ R6, R7 ;  /* 0x0000000700067308 */ /* 0x0004e20000001400 */
[----:B------:R-:W-:-:S04]  /*03a0*/  IADD3 R4, PT, PT, R7, -0xd000000, RZ ;  /* 0xf300000007047810 */ /* 0x000fc80007ffe0ff */
[----:B------:R-:W-:Y:S02]  /*03b0*/  ISETP.GT.U32.AND P0, PT, R4, 0x727fffff, PT ;  /* 0x727fffff0400780c */ /* 0x000fe40003f04070 */
[----:B0-----:R-:W-:Y:S02]  /*03c0*/  MOV R21, UR6 ;  /* 0x0000000600157c02 */ /* 0x001fe40008000f00 */
[----:B------:R-:W-:Y:S02]  /*03d0*/  MOV R19, UR7 ;  /* 0x0000000700137c02 */ /* 0x000fe40008000f00 */
[----:B-1----:R-:W-:-:S07]  /*03e0*/  MOV R20, UR4 ;  /* 0x0000000400147c02 */ /* 0x002fce0008000f00 */
[----:B--23--:R-:W-:Y:S05]  /*03f0*/  @!P0 BRA `(.L_x_5) ;  /* 0x0000000000108947 */ /* 0x00cfea0003800000 */
[----:B------:R-:W-:-:S07]  /*0400*/  MOV R6, 0x420 ;  /* 0x0000042000067802 */ /* 0x000fce0000000f00 */
[----:B------:R-:W-:Y:S05]  /*0410*/  CALL.REL.NOINC `($__internal_1_$__cuda_sm20_sqrt_rn_f32_slowpath) ;  /* 0x000000ec00cc7944 */ /* 0x000fea0003c00000 */
[----:B------:R-:W-:Y:S01]  /*0420*/  MOV R5, R27 ;  /* 0x0000001b00057202 */ /* 0x000fe20000000f00 */
[----:B------:R-:W-:Y:S06]  /*0430*/  BRA `(.L_x_6) ;  /* 0x0000000000107947 */ /* 0x000fec0003800000 */
.L_x_5:
[----:B------:R-:W-:Y:S01]  /*0440*/  FMUL.FTZ R5, R7, R6 ;  /* 0x0000000607057220 */ /* 0x000fe20000410000 */
[----:B------:R-:W-:-:S03]  /*0450*/  FMUL.FTZ R6, R6, 0.5 ;  /* 0x3f00000006067820 */ /* 0x000fc60000410000 */
[----:B------:R-:W-:-:S04]  /*0460*/  FFMA R4, -R5, R5, R7 ;  /* 0x0000000505047223 */ /* 0x000fc80000000107 */
[----:B------:R-:W-:-:S07]  /*0470*/  FFMA R5, R4, R6, R5 ;  /* 0x0000000604057223 */ /* 0x000fce0000000005 */
.L_x_6:
[----:B------:R-:W-:Y:S05]  /*0480*/  BSYNC.RECONVERGENT B0 ;  /* 0x0000000000007941 */ /* 0x000fea0003800200 */
.L_x_4:
[----:B------:R-:W0:Y:S01]  /*0490*/  MUFU.RCP R4, R5 ;  /* 0x0000000500047308 */ /* 0x000e220000001000 */
[----:B------:R-:W-:Y:S07]  /*04a0*/  BSSY.RECONVERGENT B2, `(.L_x_7) ;  /* 0x000000c000027945 */ /* 0x000fee0003800200 */
[----:B------:R-:W1:Y:S01]  /*04b0*/  FCHK P0, R3, R5 ;  /* 0x0000000503007302 */ /* 0x000e620000000000 */
[----:B0-----:R-:W-:-:S04]  /*04c0*/  FFMA R7, R4, -R5, 1 ;  /* 0x3f80000004077423 */ /* 0x001fc80000000805 */
[----:B------:R-:W-:-:S04]  /*04d0*/  FFMA R4, R4, R7, R4 ;  /* 0x0000000704047223 */ /* 0x000fc80000000004 */
[----:B------:R-:W-:-:S04]  /*04e0*/  FFMA R6, R3, R4, RZ ;  /* 0x0000000403067223 */ /* 0x000fc800000000ff */
[----:B------:R-:W-:-:S04]  /*04f0*/  FFMA R7, R6, -R5, R3 ;  /* 0x8000000506077223 */ /* 0x000fc80000000003 */
[----:B------:R-:W-:Y:S01]  /*0500*/  FFMA R6, R4, R7, R6 ;  /* 0x0000000704067223 */ /* 0x000fe20000000006 */
[----:B-1----:R-:W-:Y:S06]  /*0510*/  @!P0 BRA `(.L_x_8) ;  /* 0x0000000000108947 */ /* 0x002fec0003800000 */
[----:B------:R-:W-:Y:S02]  /*0520*/  MOV R7, R3 ;  /* 0x0000000300077202 */ /* 0x000fe40000000f00 */
[----:B------:R-:W-:Y:S02]  /*0530*/  MOV R6, R5 ;  /* 0x0000000500067202 */ /* 0x000fe40000000f00 */
[----:B------:R-:W-:-:S07]  /*0540*/  MOV R26, 0x560 ;  /* 0x00000560001a7802 */ /* 0x000fce0000000f00 */
[----:B------:R-:W-:Y:S05]  /*0550*/  CALL.REL.NOINC `($__internal_2_$__cuda_sm3x_div_rn_noftz_f32_slowpath) ;  /* 0x000000ec00d07944 */ /* 0x000fea0003c00000 */
.L_x_8:
[----:B------:R-:W-:Y:S05]  /*0560*/  BSYNC.RECONVERGENT B2 ;  /* 0x0000000000027941 */ /* 0x000fea0003800200 */
.L_x_7:
[----:B------:R-:W0:Y:S01]  /*0570*/  MUFU.RCP R4, R5 ;  /* 0x0000000500047308 */ /* 0x000e220000001000 */
[----:B------:R-:W-:Y:S01]  /*0580*/  BSSY.RECONVERGENT B2, `(.L_x_9) ;  /* 0x000000d000027945 */ /* 0x000fe20003800200 */
[----:B------:R-:W-:-:S06]  /*0590*/  MOV R45, R6 ;  /* 0x00000006002d7202 */ /* 0x000fcc0000000f00 */
        /* <DEDUP_REMOVED lines=11> */
.L_x_10:
[----:B------:R-:W-:Y:S05]  /*0650*/  BSYNC.RECONVERGENT B2 ;  /* 0x0000000000027941 */ /* 0x000fea0003800200 */
.L_x_9:
        /* <DEDUP_REMOVED lines=14> */
.L_x_12:
[----:B------:R-:W-:Y:S05]  /*0740*/  BSYNC.RECONVERGENT B2 ;  /* 0x0000000000027941 */ /* 0x000fea0003800200 */
.L_x_11:
[----:B------:R-:W0:Y:S01]  /*0750*/  LDCU UR4, c[0x3][0x40] ;  /* 0x00c00800ff0477ac */ /* 0x000e220008000800 */
[----:B------:R-:W-:Y:S01]  /*0760*/  HFMA2 R18, -RZ, RZ, 0, 0 ;  /* 0x00000000ff127431 */ /* 0x000fe200000001ff */
[----:B------:R-:W-:Y:S01]  /*0770*/  BSSY.RECONVERGENT B2, `(.L_x_13) ;  /* 0x0000e45000027945 */ /* 0x000fe20003800200 */
[----:B------:R-:W-:Y:S01]  /*0780*/  HFMA2 R14, -RZ, RZ, 1.875, 0 ;  /* 0x3f800000ff0e7431 */ /* 0x000fe200000001ff */
[----:B------:R-:W1:Y:S01]  /*0790*/  LDCU.64 UR6, c[0x3][0x30] ;  /* 0x00c00600ff0677ac */ /* 0x000e620008000a00 */
[----:B------:R-:W-:Y:S01]  /*07a0*/  HFMA2 R10, -RZ, RZ, 0, 0 ;  /* 0x00000000ff0a7431 */ /* 0x000fe200000001ff */
[----:B------:R-:W-:Y:S02]  /*07b0*/  MOV R40, R6 ;  /* 0x0000000600287202 */ /* 0x000fe40000000f00 */
[----:B------:R-:W-:Y:S02]  /*07c0*/  CS2R R16, SRZ ;  /* 0x0000000000107805 */ /* 0x000fe4000001ff00 */
[----:B------:R-:W-:-:S02]  /*07d0*/  MOV R47, 0x3f800000 ;  /* 0x3f800000002f7802 */ /* 0x000fc40000000f00 */
[----:B------:R-:W-:Y:S02]  /*07e0*/  CS2R R12, SRZ ;  /* 0x00000000000c7805 */ /* 0x000fe4000001ff00 */
[----:B------:R-:W-:Y:S01]  /*07f0*/  MOV R15, RZ ;  /* 0x000000ff000f7202 */ /* 0x000fe20000000f00 */
[----:B------:R-:W2:Y:S01]  /*0800*/  LDCU.64 UR12, c[0x0][0x358] ;  /* 0x00006b00ff0c77ac */ /* 0x000ea20008000a00 */
[----:B------:R-:W3:Y:S01]  /*0810*/  LDCU UR16, c[0x3][0x38] ;  /* 0x00c00700ff1077ac */ /* 0x000ee20008000800 */
[----:B0-----:R-:W-:Y:S01]  /*0820*/  UISETP.LT.AND UP0, UPT, UR4, 0x1, UPT ;  /* 0x000000010400788c */ /* 0x001fe2000bf01270 */
[----:B------:R-:W0:Y:S01]  /*0830*/  LDCU UR11, c[0x3][0x34] ;  /* 0x00c00680ff0b77ac */ /* 0x000e220008000800 */
[----:B-1----:R-:W-:Y:S02]  /*0840*/  ULOP3.LUT UR10, UR6, 0x3, URZ, 0xc0, !UPT ;  /* 0x00000003060a7892 */ /* 0x002fe4000f8ec0ff */
[----:B------:R-:W-:Y:S02]  /*0850*/  ULOP3.LUT UR5, UR6, 0x7ffffffc, URZ, 0xc0, !UPT ;  /* 0x7ffffffc06057892 */ /* 0x000fe4000f8ec0ff */
[----:B------:R-:W-:-:S02]  /*0860*/  ULOP3.LUT UR8, UR7, 0x7, URZ, 0xc0, !UPT ;  /* 0x0000000707087892 */ /* 0x000fc4000f8ec0ff */
[----:B------:R-:W-:Y:S02]  /*0870*/  ULOP3.LUT UR9, UR7, 0x3, URZ, 0xc0, !UPT ;  /* 0x0000000307097892 */ /* 0x000fe4000f8ec0ff */
[----:B------:R-:W-:Y:S02]  /*0880*/  ULOP3.LUT UR6, UR7, 0x7ffffff8, URZ, 0xc0, !UPT ;  /* 0x7ffffff807067892 */ /* 0x000fe4000f8ec0ff */
[----:B------:R-:W-:-:S12]  /*0890*/  USEL UR4, UR4, 0x1, !UP0 ;  /* 0x0000000104047887 */ /* 0x000fd8000c000000 */
.L_x_433:
[----:B------:R-:W1:Y:S01]  /*08a0*/  LDC R8, c[0x3][0x30] ;  /* 0x00c00c00ff087b82 */ /* 0x000e620000000800 */
[----:B------:R-:W-:Y:S02]  /*08b0*/  PRMT R2, RZ, 0x7610, R2 ;  /* 0x00007610ff027816 */ /* 0x000fe40000000002 */
[----:B------:R-:W-:Y:S02]  /*08c0*/  MOV R11, 0x7f7fffff ;  /* 0x7f7fffff000b7802 */ /* 0x000fe40000000f00 */
[----:B-1----:R-:W-:-:S13]  /*08d0*/  ISETP.GE.AND P0, PT, R8, 0x1, PT ;  /* 0x000000010800780c */ /* 0x002fda0003f06270 */
[----:B----4-:R-:W-:Y:S05]  /*08e0*/  @!P0 BRA `(.L_x_14) ;  /* 0x0000001800c88947 */ /* 0x010fea0003800000 */
[----:B------:R-:W-:Y:S01]  /*08f0*/  FMUL R2, R41, R41 ;  /* 0x0000002929027220 */ /* 0x000fe20000400000 */
[----:B------:R-:W-:Y:S01]  /*0900*/  BSSY.RECONVERGENT B0, `(.L_x_15) ;  /* 0x0000010000007945 */ /* 0x000fe20003800200 */
[----:B------:R-:W-:Y:S02]  /*0910*/  ISETP.NE.AND P4, PT, R8, 0x1, PT ;  /* 0x000000010800780c */ /* 0x000fe40003f85270 */
[----:B------:R-:W-:-:S04]  /*0920*/  FFMA R3, R45, R45, R2 ;  /* 0x0000002d2d037223 */ /* 0x000fc80000000002 */
[----:B------:R-:W-:-:S04]  /*0930*/  FFMA R7, R40, R40, R3 ;  /* 0x0000002828077223 */ /* 0x000fc80000000003 */
[----:B------:R1:W4:Y:S01]  /*0940*/  MUFU.RSQ R6, R7 ;  /* 0x0000000700067308 */ /* 0x0003220000001400 */
[----:B------:R-:W-:-:S04]  /*0950*/  IADD3 R2, PT, PT, R7, -0xd000000, RZ ;  /* 0xf300000007027810 */ /* 0x000fc80007ffe0ff */
[----:B------:R-:W-:-:S13]  /*0960*/  ISETP.GT.U32.AND P0, PT, R2, 0x727fffff, PT ;  /* 0x727fffff0200780c */ /* 0x000fda0003f04070 */
[----:B-1--4-:R-:W-:Y:S05]  /*0970*/  @!P0 BRA `(.L_x_16) ;  /* 0x0000000000108947 */ /* 0x012fea0003800000 */
[----:B------:R-:W-:-:S07]  /*0980*/  MOV R6, 0x9a0 ;  /* 0x000009a000067802 */ /* 0x000fce0000000f00 */
[----:B0-23--:R-:W-:Y:S05]  /*0990*/  CALL.REL.NOINC `($__internal_1_$__cuda_sm20_sqrt_rn_f32_slowpath) ;  /* 0x000000e8006c7944 */ /* 0x00dfea0003c00000 */
[----:B------:R-:W-:Y:S01]  /*09a0*/  MOV R2, R27 ;  /* 0x0000001b00027202 */ /* 0x000fe20000000f00 */
[----:B------:R-:W-:Y:S06]  /*09b0*/  BRA `(.L_x_17) ;  /* 0x0000000000107947 */ /* 0x000fec0003800000 */
.L_x_16:
[----:B------:R-:W-:Y:S01]  /*09c0*/  FMUL.FTZ R2, R7, R6 ;  /* 0x0000000607027220 */ /* 0x000fe20000410000 */
[----:B------:R-:W-:-:S03]  /*09d0*/  FMUL.FTZ R6, R6, 0.5 ;  /* 0x3f00000006067820 */ /* 0x000fc60000410000 */
[----:B------:R-:W-:-:S04]  /*09e0*/  FFMA R3, -R2, R2, R7 ;  /* 0x0000000202037223 */ /* 0x000fc80000000107 */
[----:B------:R-:W-:-:S07]  /*09f0*/  FFMA R2, R3, R6, R2 ;  /* 0x0000000603027223 */ /* 0x000fce0000000002 */
.L_x_17:
[----:B0-23--:R-:W-:Y:S05]  /*0a00*/  BSYNC.RECONVERGENT B0 ;  /* 0x0000000000007941 */ /* 0x00dfea0003800200 */
.L_x_15:
        /* <DEDUP_REMOVED lines=13> */
[----:B------:R-:W-:-:S07]  /*0ae0*/  MOV R42, R6 ;  /* 0x00000006002a7202 */ /* 0x000fce0000000f00 */
.L_x_19:
[----:B------:R-:W-:Y:S05]  /*0af0*/  BSYNC.RECONVERGENT B3 ;  /* 0x0000000000037941 */ /* 0x000fea0003800200 */
.L_x_18:
        /* <DEDUP_REMOVED lines=14> */
.L_x_21:
[----:B------:R-:W-:Y:S05]  /*0be0*/  BSYNC.RECONVERGENT B3 ;  /* 0x0000000000037941 */ /* 0x000fea0003800200 */
.L_x_20:
        /* <DEDUP_REMOVED lines=14> */
.L_x_23:
[----:B------:R-:W-:Y:S05]  /*0cd0*/  BSYNC.RECONVERGENT B3 ;  /* 0x0000000000037941 */ /* 0x000fea0003800200 */
.L_x_22:
[----:B------:R-:W-:Y:S01]  /*0ce0*/  HFMA2 R48, -RZ, RZ, 0, 0 ;  /* 0x00000000ff307431 */ /* 0x000fe200000001ff */
[----:B------:R-:W-:Y:S02]  /*0cf0*/  PLOP3.LUT P0, PT, PT, PT, PT, 0x8, 0x80 ;  /* 0x000000000080781c */ /* 0x000fe40003f0e170 */
[----:B------:R-:W-:Y:S01]  /*0d00*/  MOV R11, 0x7f7fffff ;  /* 0x7f7fffff000b7802 */ /* 0x000fe20000000f00 */
[----:B------:R-:W-:Y:S10]  /*0d10*/  @!P4 BRA `(.L_x_24) ;  /* 0x0000000c00d0c947 */ /* 0x000ff40003800000 */
[----:B------:R-:W0:Y:S01]  /*0d20*/  LDC R48, c[0x3][0x30] ;  /* 0x00c00c00ff307b82 */ /* 0x000e220000000800 */
[----:B------:R-:W-:Y:S02]  /*0d30*/  PLOP3.LUT P0, PT, PT, PT, PT, 0x8, 0x80 ;  /* 0x000000000080781c */ /* 0x000fe40003f0e170 */
[----:B------:R-:W-:Y:S02]  /*0d40*/  MOV R11, 0x7f7fffff ;  /* 0x7f7fffff000b7802 */ /* 0x000fe40000000f00 */
[----:B------:R-:W-:Y:S02]  /*0d50*/  MOV R44, 0x60 ;  /* 0x00000060002c7802 */ /* 0x000fe40000000f00 */
[----:B0-----:R-:W-:-:S04]  /*0d60*/  LOP3.LUT R48, R48, 0x7ffffffe, RZ, 0xc0, !PT ;  /* 0x7ffffffe30307812 */ /* 0x001fc800078ec0ff */
[----:B------:R-:W-:-:S07]  /*0d70*/  IADD3 R46, PT, PT, -R48, RZ, RZ ;  /* 0x000000ff302e7210 */ /* 0x000fce0007ffe1ff */
.L_x_53:
[----:B------:R-:W0:Y:S01]  /*0d80*/  LDC.64 R2, c[0x3][R44+-0x18] ;  /* 0x00fffa002c027b82 */ /* 0x000e220000000a00 */
[----:B------:R-:W-:Y:S01]  /*0d90*/  IADD3 R46, PT, PT, R46, 0x2, RZ ;  /* 0x000000022e2e7810 */ /* 0x000fe20007ffe0ff */
[----:B------:R-:W-:Y:S03]  /*0da0*/  BSSY.RECONVERGENT B3, `(.L_x_25) ;  /* 0x0000074000037945 */ /* 0x000fe60003800200 */
[----:B------:R-:W-:-:S03]  /*0db0*/  ISETP.NE.AND P4, PT, R46, RZ, PT ;  /* 0x000000ff2e00720c */ /* 0x000fc60003f85270 */
[----:B------:R-:W1:Y:S01]  /*0dc0*/  LDC R28, c[0x3][R44+-0x1c] ;  /* 0x00fff9002c1c7b82 */ /* 0x000e620000000800 */
[----:B0-----:R-:W-:Y:S01]  /*0dd0*/  FADD R24, R2, -R19 ;  /* 0x8000001302187221 */ /* 0x001fe20000000000 */
[----:B------:R-:W-:-:S03]  /*0de0*/  FADD R25, R3, -R20 ;  /* 0x8000001403197221 */ /* 0x000fc60000000000 */
[----:B------:R-:W-:Y:S01]  /*0df0*/  FMUL R7, R24, R8 ;  /* 0x0000000818077220 */ /* 0x000fe20000400000 */
[----:B-1----:R-:W-:-:S04]  /*0e00*/  FADD R23, R28, -R21 ;  /* 0x800000151c177221 */ /* 0x002fc80000000000 */
[----:B------:R-:W-:-:S04]  /*0e10*/  FFMA R6, R23, R42, R7 ;  /* 0x0000002a17067223 */ /* 0x000fc80000000007 */
[----:B------:R-:W-:-:S05]  /*0e20*/  FFMA R27, R25, R9, R6 ;  /* 0x00000009191b7223 */ /* 0x000fca0000000006 */
[----:B------:R-:W-:-:S13]  /*0e30*/  FSETP.GTU.AND P1, PT, R27, RZ, PT ;  /* 0x000000ff1b00720b */ /* 0x000fda0003f2c000 */
[----:B--2-45:R-:W-:Y:S05]  /*0e40*/  @!P1 BRA `(.L_x_26) ;  /* 0x0000000400a49947 */ /* 0x034fea0003800000 */
[----:B------:R-:W0:Y:S01]  /*0e50*/  LDC R7, c[0x3][R44+-0x10] ;  /* 0x00fffc002c077b82 */ /* 0x000e220000000800 */
[----:B------:R-:W-:-:S04]  /*0e60*/  FMUL R6, R24, R24 ;  /* 0x0000001818067220 */ /* 0x000fc80000400000 */
[----:B------:R-:W-:-:S04]  /*0e70*/  FFMA R6, R23, R23, R6 ;  /* 0x0000001717067223 */ /* 0x000fc80000000006 */
[----:B------:R-:W-:-:S04]  /*0e80*/  FFMA R6, R25, R25, R6 ;  /* 0x0000001919067223 */ /* 0x000fc80000000006 */
[----:B------:R-:W-:Y:S01]  /*0e90*/  FFMA R6, -R27, R27, R6 ;  /* 0x0000001b1b067223 */ /* 0x000fe20000000106 */
[----:B0-----:R-:W-:-:S05]  /*0ea0*/  FMUL R7, R7, R7 ;  /* 0x0000000707077220 */ /* 0x001fca0000400000 */
[----:B------:R-:W-:-:S13]  /*0eb0*/  FSETP.GEU.AND P1, PT, R6, R7, PT ;  /* 0x000000070600720b */ /* 0x000fda0003f2e000 */
[----:B------:R-:W-:Y:S05]  /*0ec0*/  @P1 BRA `(.L_x_26) ;  /* 0x0000000400841947 */ /* 0x000fea0003800000 */
[----:B------:R-:W-:Y:S01]  /*0ed0*/  FADD R26, -R6, R7 ;  /* 0x00000007061a7221 */ /* 0x000fe20000000100 */
[----:B------:R-:W-:Y:S01]  /*0ee0*/  FMUL R6, R24, R41 ;  /* 0x0000002918067220 */ /* 0x000fe20000400000 */
[----:B------:R-:W-:Y:S02]  /*0ef0*/  BSSY.RECONVERGENT B0, `(.L_x_27) ;  /* 0x000000f000007945 */ /* 0x000fe40003800200 */
[----:B------:R0:W1:Y:S01]  /*0f00*/  MUFU.RSQ R43, R26 ;  /* 0x0000001a002b7308 */ /* 0x0000620000001400 */
[----:B------:R-:W-:-:S04]  /*0f10*/  IADD3 R7, PT, PT, R26, -0xd000000, RZ ;  /* 0xf30000001a077810 */ /* 0x000fc80007ffe0ff */
[----:B------:R-:W-:Y:S01]  /*0f20*/  ISETP.GT.U32.AND P1, PT, R7, 0x727fffff, PT ;  /* 0x727fffff0700780c */ /* 0x000fe20003f24070 */
[----:B------:R-:W-:-:S04]  /*0f30*/  FFMA R7, R23, R45, R6 ;  /* 0x0000002d17077223 */ /* 0x000fc80000000006 */
[----:B------:R-:W-:-:S08]  /*0f40*/  FFMA R50, R25, R40, R7 ;  /* 0x0000002819327223 */ /* 0x000fd00000000007 */
[----:B01----:R-:W-:Y:S05]  /*0f50*/  @!P1 BRA `(.L_x_28) ;  /* 0x0000000000109947 */ /* 0x003fea0003800000 */
[----:B------:R-:W-:Y:S02]  /*0f60*/  MOV R7, R26 ;  /* 0x0000001a00077202 */ /* 0x000fe40000000f00 */
[----:B------:R-:W-:-:S07]  /*0f70*/  MOV R6, 0xf90 ;  /* 0x00000f9000067802 */ /* 0x000fce0000000f00 */
[----:B------:R-:W-:Y:S05]  /*0f80*/  CALL.REL.NOINC `($__internal_1_$__cuda_sm20_sqrt_rn_f32_slowpath) ;  /* 0x000000e000f07944 */ /* 0x000fea0003c00000 */
[----:B------:R-:W-:Y:S05]  /*0f90*/  BRA `(.L_x_29) ;  /* 0x0000000000107947 */ /* 0x000fea0003800000 */
.L_x_28:
[----:B------:R-:W-:Y:S01]  /*0fa0*/  FMUL.FTZ R27, R26, R43 ;  /* 0x0000002b1a1b7220 */ /* 0x000fe20000410000 */
[----:B------:R-:W-:-:S03]  /*0fb0*/  FMUL.FTZ R7, R43, 0.5 ;  /* 0x3f0000002b077820 */ /* 0x000fc60000410000 */
[----:B------:R-:W-:-:S04]  /*0fc0*/  FFMA R6, -R27, R27, R26 ;  /* 0x0000001b1b067223 */ /* 0x000fc8000000011a */
[----:B------:R-:W-:-:S07]  /*0fd0*/  FFMA R27, R6, R7, R27 ;  /* 0x00000007061b7223 */ /* 0x000fce000000001b */
.L_x_29:
[----:B------:R-:W-:Y:S05]  /*0fe0*/  BSYNC.RECONVERGENT B0 ;  /* 0x0000000000007941 */ /* 0x000fea0003800200 */
.L_x_27:
[----:B------:R-:W-:-:S05]  /*0ff0*/  FADD R50, R50, -R27 ;  /* 0x8000001b32327221 */ /* 0x000fca0000000000 */
[----:B------:R-:W-:-:S13]  /*1000*/  FSETP.GEU.AND P1, PT, R50, R11, PT ;  /* 0x0000000b3200720b */ /* 0x000fda0003f2e000 */
[----:B------:R-:W-:Y:S05]  /*1010*/  @P1 BRA `(.L_x_26) ;  /* 0x0000000400301947 */ /* 0x000fea0003800000 */
[C---:B------:R-:W-:Y:S01]  /*1020*/  FFMA R7, R50.reuse, R8, R19 ;  /* 0x0000000832077223 */ /* 0x040fe20000000013 */
[C---:B------:R-:W-:Y:S01]  /*1030*/  FFMA R5, R50.reuse, R42, R21 ;  /* 0x0000002a32057223 */ /* 0x040fe20000000015 */
[----:B------:R-:W-:Y:S01]  /*1040*/  FFMA R0, R50, R9, R20 ;  /* 0x0000000932007223 */ /* 0x000fe20000000014 */
[----:B------:R-:W-:Y:S01]  /*1050*/  BSSY.RECONVERGENT B0, `(.L_x_30) ;  /* 0x0000013000007945 */ /* 0x000fe20003800200 */
[----:B------:R-:W-:Y:S01]  /*1060*/  FADD R2, -R2, R7 ;  /* 0x0000000702027221 */ /* 0x000fe20000000100 */
[----:B------:R-:W-:Y:S01]  /*1070*/  FADD R5, -R28, R5 ;  /* 0x000000051c057221 */ /* 0x000fe20000000100 */
[----:B------:R-:W-:Y:S02]  /*1080*/  FADD R3, -R3, R0 ;  /* 0x0000000003037221 */ /* 0x000fe40000000100 */
[----:B------:R-:W-:-:S04]  /*1090*/  FMUL R4, R2, R2 ;  /* 0x0000000202047220 */ /* 0x000fc80000400000 */
[----:B------:R-:W-:-:S04]  /*10a0*/  FFMA R4, R5, R5, R4 ;  /* 0x0000000505047223 */ /* 0x000fc80000000004 */
[----:B------:R-:W-:-:S04]  /*10b0*/  FFMA R7, R3, R3, R4 ;  /* 0x0000000303077223 */ /* 0x000fc80000000004 */
[----:B------:R0:W1:Y:S01]  /*10c0*/  MUFU.RSQ R4, R7 ;  /* 0x0000000700047308 */ /* 0x0000620000001400 */
[----:B------:R-:W-:-:S04]  /*10d0*/  IADD3 R0, PT, PT, R7, -0xd000000, RZ ;  /* 0xf300000007007810 */ /* 0x000fc80007ffe0ff */
[----:B------:R-:W-:-:S13]  /*10e0*/  ISETP.GT.U32.AND P0, PT, R0, 0x727fffff, PT ;  /* 0x727fffff0000780c */ /* 0x000fda0003f04070 */
[----:B01----:R-:W-:Y:S05]  /*10f0*/  @!P0 BRA `(.L_x_31) ;  /* 0x0000000000108947 */ /* 0x003fea0003800000 */
[----:B------:R-:W-:-:S07]  /*1100*/  MOV R6, 0x1120 ;  /* 0x0000112000067802 */ /* 0x000fce0000000f00 */
[----:B------:R-:W-:Y:S05]  /*1110*/  CALL.REL.NOINC `($__internal_1_$__cuda_sm20_sqrt_rn_f32_slowpath) ;  /* 0x000000e0008c7944 */ /* 0x000fea0003c00000 */
[----:B------:R-:W-:Y:S01]  /*1120*/  MOV R0, R27 ;  /* 0x0000001b00007202 */ /* 0x000fe20000000f00 */
[----:B------:R-:W-:Y:S06]  /*1130*/  BRA `(.L_x_32) ;  /* 0x0000000000107947 */ /* 0x000fec0003800000 */
.L_x_31:
[----:B------:R-:W-:Y:S01]  /*1140*/  FMUL.FTZ R0, R7, R4 ;  /* 0x0000000407007220 */ /* 0x000fe20000410000 */
[----:B------:R-:W-:-:S03]  /*1150*/  FMUL.FTZ R4, R4, 0.5 ;  /* 0x3f00000004047820 */ /* 0x000fc60000410000 */
[----:B------:R-:W-:-:S04]  /*1160*/  FFMA R7, -R0, R0, R7 ;  /* 0x0000000000077223 */ /* 0x000fc80000000107 */
[----:B------:R-:W-:-:S07]  /*1170*/  FFMA R0, R7, R4, R0 ;  /* 0x0000000407007223 */ /* 0x000fce0000000000 */
.L_x_32:
[----:B------:R-:W-:Y:S05]  /*1180*/  BSYNC.RECONVERGENT B0 ;  /* 0x0000000000007941 */ /* 0x000fea0003800200 */
.L_x_30:
        /* <DEDUP_REMOVED lines=13> */
.L_x_34:
[----:B------:R-:W-:Y:S05]  /*1260*/  BSYNC.RECONVERGENT B4 ;  /* 0x0000000000047941 */ /* 0x000fea0003800200 */
.L_x_33:
[----:B------:R-:W0:Y:S01]  /*1270*/  MUFU.RCP R5, R0 ;  /* 0x0000000000057308 */ /* 0x000e220000001000 */
[----:B------:R-:W-:Y:S07]  /*1280*/  BSSY.RECONVERGENT B4, `(.L_x_35) ;  /* 0x000000e000047945 */ /* 0x000fee0003800200 */
[----:B------:R-:W1:Y:S01]  /*1290*/  FCHK P0, R2, R0 ;  /* 0x0000000002007302 */ /* 0x000e620000000000 */
[----:B0-----:R-:W-:-:S04]  /*12a0*/  FFMA R4, R5, -R0, 1 ;  /* 0x3f80000005047423 */ /* 0x001fc80000000800 */
[----:B------:R-:W-:Y:S01]  /*12b0*/  FFMA R24, R5, R4, R5 ;  /* 0x0000000405187223 */ /* 0x000fe20000000005 */
[----:B------:R-:W-:-:S03]  /*12c0*/  MOV R5, R6 ;  /* 0x0000000600057202 */ /* 0x000fc60000000f00 */
        /* <DEDUP_REMOVED lines=9> */
.L_x_36:
[----:B------:R-:W-:Y:S05]  /*1360*/  BSYNC.RECONVERGENT B4 ;  /* 0x0000000000047941 */ /* 0x000fea0003800200 */
.L_x_35:
        /* <DEDUP_REMOVED lines=13> */
.L_x_38:
[----:B------:R-:W-:Y:S05]  /*1440*/  BSYNC.RECONVERGENT B4 ;  /* 0x0000000000047941 */ /* 0x000fea0003800200 */
.L_x_37:
[----:B------:R0:W1:Y:S01]  /*1450*/  LDC R29, c[0x3][R44+0x20] ;  /* 0x00c008002c1d7b82 */ /* 0x0000620000000800 */
[----:B------:R-:W-:Y:S02]  /*1460*/  PLOP3.LUT P0, PT, PT, PT, PT, 0x80, 0x8 ;  /* 0x000000000008781c */ /* 0x000fe40003f0f070 */
[----:B------:R-:W-:Y:S02]  /*1470*/  MOV R0, R6 ;  /* 0x0000000600007202 */ /* 0x000fe40000000f00 */
[----:B------:R-:W-:-:S03]  /*1480*/  MOV R11, R50 ;  /* 0x00000032000b7202 */ /* 0x000fc60000000f00 */
[----:B------:R0:W2:Y:S08]  /*1490*/  LDC.64 R38, c[0x3][R44+-0x8] ;  /* 0x00fffe002c267b82 */ /* 0x0000b00000000a00 */
[----:B------:R0:W3:Y:S08]  /*14a0*/  LDC.64 R36, c[0x3][R44] ;  /* 0x00c000002c247b82 */ /* 0x0000f00000000a00 */
[----:B------:R0:W4:Y:S08]  /*14b0*/  LDC.64 R34, c[0x3][R44+0x8] ;  /* 0x00c002002c227b82 */ /* 0x0001300000000a00 */
[----:B------:R0:W5:Y:S08]  /*14c0*/  LDC.64 R32, c[0x3][R44+0x10] ;  /* 0x00c004002c207b82 */ /* 0x0001700000000a00 */
[----:B------:R0:W0:Y:S02]  /*14d0*/  LDC.64 R30, c[0x3][R44+0x18] ;  /* 0x00c006002c1e7b82 */ /* 0x0000240000000a00 */
.L_x_26:
[----:B------:R-:W-:Y:S05]  /*14e0*/  BSYNC.RECONVERGENT B3 ;  /* 0x0000000000037941 */ /* 0x000fea0003800200 */
.L_x_25:
[----:B------:R-:W1:Y:S01]  /*14f0*/  LDC.64 R2, c[0x3][R44+0x28] ;  /* 0x00c00a002c027b82 */ /* 0x000e620000000a00 */
[----:B------:R-:W-:Y:S07]  /*1500*/  BSSY.RECONVERGENT B3, `(.L_x_39) ;  /* 0x0000073000037945 */ /* 0x000fee0003800200 */
[----:B------:R-:W2:Y:S01]  /*1510*/  LDC R28, c[0x3][R44+0x24] ;  /* 0x00c009002c1c7b82 */ /* 0x000ea20000000800 */
[----:B-1----:R-:W-:Y:S01]  /*1520*/  FADD R24, R2, -R19 ;  /* 0x8000001302187221 */ /* 0x002fe20000000000 */
[----:B------:R-:W-:-:S03]  /*1530*/  FADD R25, R3, -R20 ;  /* 0x8000001403197221 */ /* 0x000fc60000000000 */
[----:B------:R-:W-:Y:S01]  /*1540*/  FMUL R7, R24, R8 ;  /* 0x0000000818077220 */ /* 0x000fe20000400000 */
[----:B--2---:R-:W-:-:S04]  /*1550*/  FADD R23, R28, -R21 ;  /* 0x800000151c177221 */ /* 0x004fc80000000000 */
[----:B------:R-:W-:-:S04]  /*1560*/  FFMA R6, R23, R42, R7 ;  /* 0x0000002a17067223 */ /* 0x000fc80000000007 */
[----:B------:R-:W-:-:S05]  /*1570*/  FFMA R27, R25, R9, R6 ;  /* 0x00000009191b7223 */ /* 0x000fca0000000006 */
[----:B------:R-:W-:-:S13]  /*1580*/  FSETP.GTU.AND P1, PT, R27, RZ, PT ;  /* 0x000000ff1b00720b */ /* 0x000fda0003f2c000 */
[----:B------:R-:W-:Y:S05]  /*1590*/  @!P1 BRA `(.L_x_40) ;  /* 0x0000000400a49947 */ /* 0x000fea0003800000 */
[----:B------:R-:W1:Y:S01]  /*15a0*/  LDC R7, c[0x3][R44+0x30] ;  /* 0x00c00c002c077b82 */ /* 0x000e620000000800 */
[----:B------:R-:W-:-:S04]  /*15b0*/  FMUL R6, R24, R24 ;  /* 0x0000001818067220 */ /* 0x000fc80000400000 */
[----:B------:R-:W-:-:S04]  /*15c0*/  FFMA R6, R23, R23, R6 ;  /* 0x0000001717067223 */ /* 0x000fc80000000006 */
[----:B------:R-:W-:-:S04]  /*15d0*/  FFMA R6, R25, R25, R6 ;  /* 0x0000001919067223 */ /* 0x000fc80000000006 */
[----:B------:R-:W-:Y:S01]  /*15e0*/  FFMA R6, -R27, R27, R6 ;  /* 0x0000001b1b067223 */ /* 0x000fe20000000106 */
[----:B-1----:R-:W-:-:S05]  /*15f0*/  FMUL R7, R7, R7 ;  /* 0x0000000707077220 */ /* 0x002fca0000400000 */
[----:B------:R-:W-:-:S13]  /*1600*/  FSETP.GEU.AND P1, PT, R6, R7, PT ;  /* 0x000000070600720b */ /* 0x000fda0003f2e000 */
[----:B------:R-:W-:Y:S05]  /*1610*/  @P1 BRA `(.L_x_40) ;  /* 0x0000000400841947 */ /* 0x000fea0003800000 */
[----:B------:R-:W-:Y:S01]  /*1620*/  FADD R26, -R6, R7 ;  /* 0x00000007061a7221 */ /* 0x000fe20000000100 */
[----:B------:R-:W-:Y:S01]  /*1630*/  FMUL R6, R24, R41 ;  /* 0x0000002918067220 */ /* 0x000fe20000400000 */
[----:B------:R-:W-:Y:S02]  /*1640*/  BSSY.RECONVERGENT B0, `(.L_x_41) ;  /* 0x000000f000007945 */ /* 0x000fe40003800200 */
[----:B------:R1:W2:Y:S01]  /*1650*/  MUFU.RSQ R43, R26 ;  /* 0x0000001a002b7308 */ /* 0x0002a20000001400 */
[----:B------:R-:W-:-:S04]  /*1660*/  IADD3 R7, PT, PT, R26, -0xd000000, RZ ;  /* 0xf30000001a077810 */ /* 0x000fc80007ffe0ff */
[----:B------:R-:W-:Y:S01]  /*1670*/  ISETP.GT.U32.AND P1, PT, R7, 0x727fffff, PT ;  /* 0x727fffff0700780c */ /* 0x000fe20003f24070 */
[----:B------:R-:W-:-:S04]  /*1680*/  FFMA R7, R23, R45, R6 ;  /* 0x0000002d17077223 */ /* 0x000fc80000000006 */
[----:B------:R-:W-:-:S08]  /*1690*/  FFMA R50, R25, R40, R7 ;  /* 0x0000002819327223 */ /* 0x000fd00000000007 */
[----:B-12---:R-:W-:Y:S05]  /*16a0*/  @!P1 BRA `(.L_x_42) ;  /* 0x0000000000109947 */ /* 0x006fea0003800000 */
[----:B------:R-:W-:Y:S02]  /*16b0*/  MOV R7, R26 ;  /* 0x0000001a00077202 */ /* 0x000fe40000000f00 */
[----:B------:R-:W-:-:S07]  /*16c0*/  MOV R6, 0x16e0 ;  /* 0x000016e000067802 */ /* 0x000fce0000000f00 */
[----:B0--345:R-:W-:Y:S05]  /*16d0*/  CALL.REL.NOINC `($__internal_1_$__cuda_sm20_sqrt_rn_f32_slowpath) ;  /* 0x000000dc001c7944 */ /* 0x039fea0003c00000 */
[----:B------:R-:W-:Y:S05]  /*16e0*/  BRA `(.L_x_43) ;  /* 0x0000000000107947 */ /* 0x000fea0003800000 */
.L_x_42:
[----:B------:R-:W-:Y:S01]  /*16f0*/  FMUL.FTZ R27, R26, R43 ;  /* 0x0000002b1a1b7220 */ /* 0x000fe20000410000 */
[----:B------:R-:W-:-:S03]  /*1700*/  FMUL.FTZ R7, R43, 0.5 ;  /* 0x3f0000002b077820 */ /* 0x000fc60000410000 */
[----:B------:R-:W-:-:S04]  /*1710*/  FFMA R6, -R27, R27, R26 ;  /* 0x0000001b1b067223 */ /* 0x000fc8000000011a */
[----:B------:R-:W-:-:S07]  /*1720*/  FFMA R27, R6, R7, R27 ;  /* 0x00000007061b7223 */ /* 0x000fce000000001b */
.L_x_43:
[----:B------:R-:W-:Y:S05]  /*1730*/  BSYNC.RECONVERGENT B0 ;  /* 0x0000000000007941 */ /* 0x000fea0003800200 */
.L_x_41:
        /* <DEDUP_REMOVED lines=13> */
[----:B------:R1:W2:Y:S01]  /*1810*/  MUFU.RSQ R4, R7 ;  /* 0x0000000700047308 */ /* 0x0002a20000001400 */
[----:B------:R-:W-:-:S04]  /*1820*/  IADD3 R0, PT, PT, R7, -0xd000000, RZ ;  /* 0xf300000007007810 */ /* 0x000fc80007ffe0ff */
[----:B------:R-:W-:-:S13]  /*1830*/  ISETP.GT.U32.AND P0, PT, R0, 0x727fffff, PT ;  /* 0x727fffff0000780c */ /* 0x000fda0003f04070 */
[----:B-12---:R-:W-:Y:S05]  /*1840*/  @!P0 BRA `(.L_x_45) ;  /* 0x0000000000108947 */ /* 0x006fea0003800000 */
[----:B------:R-:W-:-:S07]  /*1850*/  MOV R6, 0x1870 ;  /* 0x0000187000067802 */ /* 0x000fce0000000f00 */
[----:B0--345:R-:W-:Y:S05]  /*1860*/  CALL.REL.NOINC `($__internal_1_$__cuda_sm20_sqrt_rn_f32_slowpath) ;  /* 0x000000d800b87944 */ /* 0x039fea0003c00000 */
[----:B------:R-:W-:Y:S01]  /*1870*/  MOV R0, R27 ;  /* 0x0000001b00007202 */ /* 0x000fe20000000f00 */
[----:B------:R-:W-:Y:S06]  /*1880*/  BRA `(.L_x_46) ;  /* 0x0000000000107947 */ /* 0x000fec0003800000 */
.L_x_45:
[----:B------:R-:W-:Y:S01]  /*1890*/  FMUL.FTZ R0, R7, R4 ;  /* 0x0000000407007220 */ /* 0x000fe20000410000 */
[----:B------:R-:W-:-:S03]  /*18a0*/  FMUL.FTZ R4, R4, 0.5 ;  /* 0x3f00000004047820 */ /* 0x000fc60000410000 */
[----:B------:R-:W-:-:S04]  /*18b0*/  FFMA R7, -R0, R0, R7 ;  /* 0x0000000000077223 */ /* 0x000fc80000000107 */
[----:B------:R-:W-:-:S07]  /*18c0*/  FFMA R0, R7, R4, R0 ;  /* 0x0000000407007223 */ /* 0x000fce0000000000 */
.L_x_46:
[----:B------:R-:W-:Y:S05]  /*18d0*/  BSYNC.RECONVERGENT B0 ;  /* 0x0000000000007941 */ /* 0x000fea0003800200 */
.L_x_44:
[----:B------:R-:W1:Y:S01]  /*18e0*/  MUFU.RCP R7, R0 ;  /* 0x0000000000077308 */ /* 0x000e620000001000 */
[----:B------:R-:W-:Y:S07]  /*18f0*/  BSSY.RECONVERGENT B4, `(.L_x_47) ;  /* 0x000000c000047945 */ /* 0x000fee0003800200 */
[----:B------:R-:W2:Y:S01]  /*1900*/  FCHK P0, R5, R0 ;  /* 0x0000000005007302 */ /* 0x000ea20000000000 */
[----:B-1----:R-:W-:-:S04]  /*1910*/  FFMA R4, R7, -R0, 1 ;  /* 0x3f80000007047423 */ /* 0x002fc80000000800 */
[----:B------:R-:W-:-:S04]  /*1920*/  FFMA R4, R7, R4, R7 ;  /* 0x0000000407047223 */ /* 0x000fc80000000007 */
[----:B------:R-:W-:-:S04]  /*1930*/  FFMA R7, R5, R4, RZ ;  /* 0x0000000405077223 */ /* 0x000fc800000000ff */
[----:B------:R-:W-:-:S04]  /*1940*/  FFMA R6, R7, -R0, R5 ;  /* 0x8000000007067223 */ /* 0x000fc80000000005 */
[----:B------:R-:W-:Y:S01]  /*1950*/  FFMA R6, R4, R6, R7 ;  /* 0x0000000604067223 */ /* 0x000fe20000000007 */
[----:B--2---:R-:W-:Y:S06]  /*1960*/  @!P0 BRA `(.L_x_48) ;  /* 0x0000000000108947 */ /* 0x004fec0003800000 */
[----:B------:R-:W-:Y:S02]  /*1970*/  MOV R7, R5 ;  /* 0x0000000500077202 */ /* 0x000fe40000000f00 */
[----:B------:R-:W-:Y:S02]  /*1980*/  MOV R6, R0 ;  /* 0x0000000000067202 */ /* 0x000fe40000000f00 */
[----:B------:R-:W-:-:S07]  /*1990*/  MOV R26, 0x19b0 ;  /* 0x000019b0001a7802 */ /* 0x000fce0000000f00 */
[----:B0--345:R-:W-:Y:S05]  /*19a0*/  CALL.REL.NOINC `($__internal_2_$__cuda_sm3x_div_rn_noftz_f32_slowpath) ;  /* 0x000000d800bc7944 */ /* 0x039fea0003c00000 */
.L_x_48:
[----:B------:R-:W-:Y:S05]  /*19b0*/  BSYNC.RECONVERGENT B4 ;  /* 0x0000000000047941 */ /* 0x000fea0003800200 */
.L_x_47:
[----:B------:R-:W1:Y:S01]  /*19c0*/  MUFU.RCP R5, R0 ;  /* 0x0000000000057308 */ /* 0x000e620000001000 */
[----:B------:R-:W-:Y:S07]  /*19d0*/  BSSY.RECONVERGENT B4, `(.L_x_49) ;  /* 0x000000e000047945 */ /* 0x000fee0003800200 */
[----:B------:R-:W2:Y:S01]  /*19e0*/  FCHK P0, R2, R0 ;  /* 0x0000000002007302 */ /* 0x000ea20000000000 */
[----:B-1----:R-:W-:-:S04]  /*19f0*/  FFMA R4, R5, -R0, 1 ;  /* 0x3f80000005047423 */ /* 0x002fc80000000800 */
[----:B------:R-:W-:Y:S01]  /*1a00*/  FFMA R24, R5, R4, R5 ;  /* 0x0000000405187223 */ /* 0x000fe20000000005 */
[----:B------:R-:W-:-:S03]  /*1a10*/  MOV R5, R6 ;  /* 0x0000000600057202 */ /* 0x000fc60000000f00 */
        /* <DEDUP_REMOVED lines=8> */
[----:B------:R-:W-:-:S07]  /*1aa0*/  MOV R4, R6 ;  /* 0x0000000600047202 */ /* 0x000fce0000000f00 */
.L_x_50:
[----:B------:R-:W-:Y:S05]  /*1ab0*/  BSYNC.RECONVERGENT B4 ;  /* 0x0000000000047941 */ /* 0x000fea0003800200 */
.L_x_49:
        /* <DEDUP_REMOVED lines=13> */
.L_x_52:
[----:B------:R-:W-:Y:S05]  /*1b90*/  BSYNC.RECONVERGENT B4 ;  /* 0x0000000000047941 */ /* 0x000fea0003800200 */
.L_x_51:
[----:B------:R1:W2:Y:S01]  /*1ba0*/  LDC R29, c[0x3][R44+0x60] ;  /* 0x00c018002c1d7b82 */ /* 0x0002a20000000800 */
[----:B------:R-:W-:Y:S02]  /*1bb0*/  PLOP3.LUT P0, PT, PT, PT, PT, 0x80, 0x8 ;  /* 0x000000000008781c */ /* 0x000fe40003f0f070 */
[----:B------:R-:W-:Y:S02]  /*1bc0*/  MOV R0, R6 ;  /* 0x0000000600007202 */ /* 0x000fe40000000f00 */
[----:B------:R-:W-:-:S03]  /*1bd0*/  MOV R11, R50 ;  /* 0x00000032000b7202 */ /* 0x000fc60000000f00 */
[----:B------:R1:W1:Y:S08]  /*1be0*/  LDC.64 R38, c[0x3][R44+0x38] ;  /* 0x00c00e002c267b82 */ /* 0x0002700000000a00 */
[----:B---3--:R3:W1:Y:S08]  /*1bf0*/  LDC.64 R36, c[0x3][R44+0x40] ;  /* 0x00c010002c247b82 */ /* 0x0086700000000a00 */
[----:B----4-:R3:W4:Y:S08]  /*1c00*/  LDC.64 R34, c[0x3][R44+0x48] ;  /* 0x00c012002c227b82 */ /* 0x0107300000000a00 */
[----:B-----5:R3:W5:Y:S08]  /*1c10*/  LDC.64 R32, c[0x3][R44+0x50] ;  /* 0x00c014002c207b82 */ /* 0x0207700000000a00 */
[----:B0-----:R3:W0:Y:S02]  /*1c20*/  LDC.64 R30, c[0x3][R44+0x58] ;  /* 0x00c016002c1e7b82 */ /* 0x0016240000000a00 */
.L_x_40:
[----:B------:R-:W-:Y:S05]  /*1c30*/  BSYNC.RECONVERGENT B3 ;  /* 0x0000000000037941 */ /* 0x000fea0003800200 */
.L_x_39:
[----:B01-3--:R-:W-:Y:S01]  /*1c40*/  IADD3 R44, PT, PT, R44, 0x80, RZ ;  /* 0x000000802c2c7810 */ /* 0x00bfe20007ffe0ff */
[----:B------:R-:W-:Y:S06]  /*1c50*/  @P4 BRA `(.L_x_53) ;  /* 0xfffffff000484947 */ /* 0x000fec000383ffff */
.L_x_24:
[----:B------:R-:W0:Y:S02]  /*1c60*/  LDCU UR7, c[0x3][0x30] ;  /* 0x00c00600ff0777ac */ /* 0x000e240008000800 */
[----:B0-----:R-:W-:-:S04]  /*1c70*/  ULOP3.LUT UR7, UR7, 0x1, URZ, 0xc0, !UPT ;  /* 0x0000000107077892 */ /* 0x001fc8000f8ec0ff */
[----:B------:R-:W-:-:S09]  /*1c80*/  UISETP.NE.U32.AND UP0, UPT, UR7, 0x1, UPT ;  /* 0x000000010700788c */ /* 0x000fd2000bf05070 */
[----:B------:R-:W-:Y:S05]  /*1c90*/  BRA.U UP0, `(.L_x_54) ;  /* 0x0000000500d87547 */ /* 0x000fea000b800000 */
[----:B------:R-:W-:Y:S01]  /*1ca0*/  SHF.L.U32 R46, R48, 0x6, RZ ;  /* 0x00000006302e7819 */ /* 0x000fe200000006ff */
[----:B------:R-:W-:Y:S03]  /*1cb0*/  BSSY.RECONVERGENT B3, `(.L_x_54) ;  /* 0x0000074000037945 */ /* 0x000fe60003800200 */
[----:B------:R-:W0:Y:S08]  /*1cc0*/  LDC.64 R2, c[0x3][R46+0x48] ;  /* 0x00c012002e027b82 */ /* 0x000e300000000a00 */
        /* <DEDUP_REMOVED lines=8> */
[----:B------:R-:W-:Y:S05]  /*1d50*/  @!P1 BRA `(.L_x_55) ;  /* 0x0000000400a49947 */ /* 0x000fea0003800000 */
        /* <DEDUP_REMOVED lines=19> */
[----:B--2-45:R-:W-:Y:S05]  /*1e90*/  CALL.REL.NOINC `($__internal_1_$__cuda_sm20_sqrt_rn_f32_slowpath) ;  /* 0x000000d4002c7944 */ /* 0x034fea0003c00000 */
[----:B------:R-:W-:Y:S05]  /*1ea0*/  BRA `(.L_x_58) ;  /* 0x0000000000107947 */ /* 0x000fea0003800000 */
.L_x_57:
[----:B------:R-:W-:Y:S01]  /*1eb0*/  FMUL.FTZ R27, R26, R43 ;  /* 0x0000002b1a1b7220 */ /* 0x000fe20000410000 */
[----:B------:R-:W-:-:S03]  /*1ec0*/  FMUL.FTZ R7, R43, 0.5 ;  /* 0x3f0000002b077820 */ /* 0x000fc60000410000 */
[----:B------:R-:W-:-:S04]  /*1ed0*/  FFMA R6, -R27, R27, R26 ;  /* 0x0000001b1b067223 */ /* 0x000fc8000000011a */
[----:B------:R-:W-:-:S07]  /*1ee0*/  FFMA R27, R6, R7, R27 ;  /* 0x00000007061b7223 */ /* 0x000fce000000001b */
.L_x_58:
[----:B------:R-:W-:Y:S05]  /*1ef0*/  BSYNC.RECONVERGENT B0 ;  /* 0x0000000000007941 */ /* 0x000fea0003800200 */
.L_x_56:
        /* <DEDUP_REMOVED lines=18> */
[----:B--2-45:R-:W-:Y:S05]  /*2020*/  CALL.REL.NOINC `($__internal_1_$__cuda_sm20_sqrt_rn_f32_slowpath) ;  /* 0x000000d000c87944 */ /* 0x034fea0003c00000 */
[----:B------:R-:W-:Y:S01]  /*2030*/  MOV R9, R27 ;  /* 0x0000001b00097202 */ /* 0x000fe20000000f00 */
[----:B------:R-:W-:Y:S06]  /*2040*/  BRA `(.L_x_61) ;  /* 0x0000000000107947 */ /* 0x000fec0003800000 */
.L_x_60:
[----:B------:R-:W-:Y:S01]  /*2050*/  FMUL.FTZ R9, R7, R4 ;  /* 0x0000000407097220 */ /* 0x000fe20000410000 */
[----:B------:R-:W-:-:S03]  /*2060*/  FMUL.FTZ R5, R4, 0.5 ;  /* 0x3f00000004057820 */ /* 0x000fc60000410000 */
[----:B------:R-:W-:-:S04]  /*2070*/  FFMA R4, -R9, R9, R7 ;  /* 0x0000000909047223 */ /* 0x000fc80000000107 */
[----:B------:R-:W-:-:S07]  /*2080*/  FFMA R9, R4, R5, R9 ;  /* 0x0000000504097223 */ /* 0x000fce0000000009 */
.L_x_61:
[----:B------:R-:W-:Y:S05]  /*2090*/  BSYNC.RECONVERGENT B0 ;  /* 0x0000000000007941 */ /* 0x000fea0003800200 */
.L_x_59:
        /* <DEDUP_REMOVED lines=12> */
[----:B--2-45:R-:W-:Y:S05]  /*2160*/  CALL.REL.NOINC `($__internal_2_$__cuda_sm3x_div_rn_noftz_f32_slowpath) ;  /* 0x000000d000cc7944 */ /* 0x034fea0003c00000 */
[----:B------:R-:W-:-:S07]  /*2170*/  MOV R5, R6 ;  /* 0x0000000600057202 */ /* 0x000fce0000000f00 */
.L_x_63:
[----:B------:R-:W-:Y:S05]  /*2180*/  BSYNC.RECONVERGENT B4 ;  /* 0x0000000000047941 */ /* 0x000fea0003800200 */
.L_x_62:
        /* <DEDUP_REMOVED lines=14> */
.L_x_65:
[----:B------:R-:W-:Y:S05]  /*2270*/  BSYNC.RECONVERGENT B4 ;  /* 0x0000000000047941 */ /* 0x000fea0003800200 */
.L_x_64:
        /* <DEDUP_REMOVED lines=14> */
.L_x_67:
[----:B------:R-:W-:Y:S05]  /*2360*/  BSYNC.RECONVERGENT B4 ;  /* 0x0000000000047941 */ /* 0x000fea0003800200 */
.L_x_66:
[----:B--2---:R0:W1:Y:S01]  /*2370*/  LDC R29, c[0x3][R46+0x80] ;  /* 0x00c020002e1d7b82 */ /* 0x0040620000000800 */
[----:B------:R-:W-:Y:S02]  /*2380*/  PLOP3.LUT P0, PT, PT, PT, PT, 0x80, 0x8 ;  /* 0x000000000008781c */ /* 0x000fe40003f0f070 */
[----:B------:R-:W-:-:S05]  /*2390*/  MOV R11, R44 ;  /* 0x0000002c000b7202 */ /* 0x000fca0000000f00 */
[----:B------:R0:W3:Y:S08]  /*23a0*/  LDC.64 R38, c[0x3][R46+0x58] ;  /* 0x00c016002e267b82 */ /* 0x0000f00000000a00 */
[----:B------:R0:W2:Y:S08]  /*23b0*/  LDC.64 R36, c[0x3][R46+0x60] ;  /* 0x00c018002e247b82 */ /* 0x0000b00000000a00 */
[----:B----4-:R0:W4:Y:S08]  /*23c0*/  LDC.64 R34, c[0x3][R46+0x68] ;  /* 0x00c01a002e227b82 */ /* 0x0101300000000a00 */
[----:B-----5:R0:W5:Y:S08]  /*23d0*/  LDC.64 R32, c[0x3][R46+0x70] ;  /* 0x00c01c002e207b82 */ /* 0x0201700000000a00 */
[----:B------:R0:W0:Y:S02]  /*23e0*/  LDC.64 R30, c[0x3][R46+0x78] ;  /* 0x00c01e002e1e7b82 */ /* 0x0000240000000a00 */
.L_x_55:
[----:B------:R-:W-:Y:S05]  /*23f0*/  BSYNC.RECONVERGENT B3 ;  /* 0x0000000000037941 */ /* 0x000fea0003800200 */
.L_x_54:
[----:B------:R-:W-:-:S07]  /*2400*/  SEL R2, RZ, 0x1, !P0 ;  /* 0x00000001ff027807 */ /* 0x000fce0004000000 */
.L_x_14:
[----:B------:R-:W1:Y:S02]  /*2410*/  LDCU UR7, c[0x3][0x34] ;  /* 0x00c00680ff0777ac */ /* 0x000e640008000800 */
[----:B-1----:R-:W-:-:S09]  /*2420*/  UISETP.GE.AND UP0, UPT, UR7, 0x1, UPT ;  /* 0x000000010700788c */ /* 0x002fd2000bf06270 */
[----:B------:R-:W-:Y:S05]  /*2430*/  BRA.U !UP0, `(.L_x_68) ;  /* 0x0000001508a07547 */ /* 0x000fea000b800000 */
[----:B------:R-:W-:Y:S01]  /*2440*/  UISETP.GE.U32.AND UP0, UPT, UR7, 0x4, UPT ;  /* 0x000000040700788c */ /* 0x000fe2000bf06070 */
[----:B------:R-:W-:Y:S01]  /*2450*/  PRMT R2, R2, 0x9910, RZ ;  /* 0x0000991002027816 */ /* 0x000fe200000000ff */
[----:B------:R-:W-:-:S03]  /*2460*/  HFMA2 R8, -RZ, RZ, 0, 0 ;  /* 0x00000000ff087431 */ /* 0x000fc600000001ff */
[----:B------:R-:W-:-:S04]  /*2470*/  ISETP.NE.AND P4, PT, R2, RZ, PT ;  /* 0x000000ff0200720c */ /* 0x000fc80003f85270 */
[----:B------:R-:W-:Y:S09]  /*2480*/  BRA.U !UP0, `(.L_x_69) ;  /* 0x0000000d08187547 */ /* 0x000ff2000b800000 */
[----:B------:R-:W-:-:S07]  /*2490*/  MOV R9, RZ ;  /* 0x000000ff00097202 */ /* 0x000fce0000000f00 */
.L_x_86:
[----:B01----:R-:W-:Y:S01]  /*24a0*/  IMAD R8, R9, 0x4c, RZ ;  /* 0x0000004c09087824 */ /* 0x003fe200078e02ff */
[----:B------:R-:W-:Y:S03]  /*24b0*/  BSSY.RECONVERGENT B3, `(.L_x_70) ;  /* 0x0000033000037945 */ /* 0x000fe60003800200 */
[----:B------:R-:W1:Y:S08]  /*24c0*/  LDC.64 R2, c[0x3][R8+0x2c8] ;  /* 0x00c0b20008027b82 */ /* 0x000e700000000a00 */
[----:B------:R-:W0:Y:S01]  /*24d0*/  LDC R42, c[0x3][R8+0x2c4] ;  /* 0x00c0b100082a7b82 */ /* 0x000e220000000800 */
[----:B-1----:R-:W-:-:S04]  /*24e0*/  FMUL R7, R2, R41 ;  /* 0x0000002902077220 */ /* 0x002fc80000400000 */
[----:B0-----:R-:W-:-:S04]  /*24f0*/  FFMA R6, R42, R45, R7 ;  /* 0x0000002d2a067223 */ /* 0x001fc80000000007 */
[----:B------:R-:W-:-:S05]  /*2500*/  FFMA R26, R3, R40, R6 ;  /* 0x00000028031a7223 */ /* 0x000fca0000000006 */
[----:B------:R-:W-:-:S13]  /*2510*/  FSETP.GE.AND P0, PT, R26, RZ, PT ;  /* 0x000000ff1a00720b */ /* 0x000fda0003f06000 */
[----:B--2345:R-:W-:Y:S05]  /*2520*/  @P0 BRA `(.L_x_71) ;  /* 0x0000000000ac0947 */ /* 0x03cfea0003800000 */
[----:B------:R-:W0:Y:S01]  /*2530*/  LDC.64 R6, c[0x3][R8+0x2d0] ;  /* 0x00c0b40008067b82 */ /* 0x000e220000000a00 */
[----:B------:R-:W1:Y:S01]  /*2540*/  MUFU.RCP R24, R26 ;  /* 0x0000001a00187308 */ /* 0x000e620000001000 */
[----:B------:R-:W-:Y:S06]  /*2550*/  BSSY.RECONVERGENT B4, `(.L_x_72) ;  /* 0x0000012000047945 */ /* 0x000fec0003800200 */
[----:B------:R-:W2:Y:S01]  /*2560*/  LDC R23, c[0x3][R8+0x2d8] ;  /* 0x00c0b60008177b82 */ /* 0x000ea20000000800 */
[----:B0-----:R-:W-:Y:S01]  /*2570*/  FADD R25, R7, -R19 ;  /* 0x8000001307197221 */ /* 0x001fe20000000000 */
[----:B------:R-:W-:-:S03]  /*2580*/  FADD R7, R6, -R21 ;  /* 0x8000001506077221 */ /* 0x000fc60000000000 */
[----:B------:R-:W-:Y:S01]  /*2590*/  FMUL R25, R2, R25 ;  /* 0x0000001902197220 */ /* 0x000fe20000400000 */
[----:B--2---:R-:W-:-:S03]  /*25a0*/  FADD R23, R23, -R20 ;  /* 0x8000001417177221 */ /* 0x004fc60000000000 */
[----:B------:R-:W-:Y:S01]  /*25b0*/  FFMA R6, R42, R7, R25 ;  /* 0x000000072a067223 */ /* 0x000fe20000000019 */
[----:B-1----:R-:W-:-:S03]  /*25c0*/  FFMA R25, -R26, R24, 1 ;  /* 0x3f8000001a197423 */ /* 0x002fc60000000118 */
[----:B------:R-:W-:Y:S01]  /*25d0*/  FFMA R7, R3, R23, R6 ;  /* 0x0000001703077223 */ /* 0x000fe20000000006 */
[----:B------:R-:W-:-:S03]  /*25e0*/  FFMA R24, R24, R25, R24 ;  /* 0x0000001918187223 */ /* 0x000fc60000000018 */
[----:B------:R-:W0:Y:S01]  /*25f0*/  FCHK P0, R7, R26 ;  /* 0x0000001a07007302 */ /* 0x000e220000000000 */
[----:B------:R-:W-:-:S04]  /*2600*/  FFMA R23, R7, R24, RZ ;  /* 0x0000001807177223 */ /* 0x000fc800000000ff */
[----:B------:R-:W-:-:S04]  /*2610*/  FFMA R6, -R26, R23, R7 ;  /* 0x000000171a067223 */ /* 0x000fc80000000107 */
[----:B------:R-:W-:Y:S01]  /*2620*/  FFMA R6, R24, R6, R23 ;  /* 0x0000000618067223 */ /* 0x000fe20000000017 */
[----:B0-----:R-:W-:Y:S06]  /*2630*/  @!P0 BRA `(.L_x_73) ;  /* 0x00000000000c8947 */ /* 0x001fec0003800000 */
[----:B------:R-:W-:Y:S02]  /*2640*/  MOV R6, R26 ;  /* 0x0000001a00067202 */ /* 0x000fe40000000f00 */
[----:B------:R-:W-:-:S07]  /*2650*/  MOV R26, 0x2670 ;  /* 0x00002670001a7802 */ /* 0x000fce0000000f00 */
[----:B---345:R-:W-:Y:S05]  /*2660*/  CALL.REL.NOINC `($__internal_2_$__cuda_sm3x_div_rn_noftz_f32_slowpath) ;  /* 0x000000cc008c7944 */ /* 0x038fea0003c00000 */
.L_x_73:
[----:B---3--:R-:W-:Y:S05]  /*2670*/  BSYNC.RECONVERGENT B4 ;  /* 0x0000000000047941 */ /* 0x008fea0003800200 */
.L_x_72:
[----:B------:R-:W-:-:S04]  /*2680*/  FSETP.GEU.AND P0, PT, R6, R11, PT ;  /* 0x0000000b0600720b */ /* 0x000fc80003f0e000 */
[----:B------:R-:W-:-:S13]  /*2690*/  FSETP.LT.OR P0, PT, R6, RZ, P0 ;  /* 0x000000ff0600720b */ /* 0x000fda0000701400 */
[----:B------:R-:W0:Y:S01]  /*26a0*/  @!P0 LDC.64 R50, c[0x3][R8+0x2e8] ;  /* 0x00c0ba0008328b82 */ /* 0x000e220000000a00 */
[----:B------:R-:W-:Y:S02]  /*26b0*/  @!P0 MOV R11, R6 ;  /* 0x00000006000b8202 */ /* 0x000fe40000000f00 */
[----:B------:R-:W-:Y:S02]  /*26c0*/  @!P0 MOV R0, R3 ;  /* 0x0000000300008202 */ /* 0x000fe40000000f00 */
[----:B------:R-:W-:Y:S02]  /*26d0*/  @!P0 MOV R4, R2 ;  /* 0x0000000200048202 */ /* 0x000fe40000000f00 */
[----:B------:R-:W-:Y:S01]  /*26e0*/  @!P0 MOV R5, R42 ;  /* 0x0000002a00058202 */ /* 0x000fe20000000f00 */
[----:B------:R-:W4:Y:S01]  /*26f0*/  @!P0 LDC.64 R24, c[0x3][R8+0x2f0] ;  /* 0x00c0bc0008188b82 */ /* 0x000f220000000a00 */
[----:B------:R-:W-:-:S07]  /*2700*/  @!P0 PLOP3.LUT P4, PT, PT, PT, PT, 0x80, 0x8 ;  /* 0x000000000008881c */ /* 0x000fce0003f8f070 */
[----:B------:R-:W5:Y:S08]  /*2710*/  @!P0 LDC.64 R26, c[0x3][R8+0x2f8] ;  /* 0x00c0be00081a8b82 */ /* 0x000f700000000a00 */
[----:B------:R-:W1:Y:S01]  /*2720*/  @!P0 LDC.64 R48, c[0x3][R8+0x300] ;  /* 0x00c0c00008308b82 */ /* 0x000e620000000a00 */
[----:B0-----:R-:W-:Y:S02]  /*2730*/  @!P0 MOV R36, R51 ;  /* 0x0000003300248202 */ /* 0x001fe40000000f00 */
[----:B------:R-:W-:-:S05]  /*2740*/  @!P0 MOV R39, R50 ;  /* 0x0000003200278202 */ /* 0x000fca0000000f00 */
[----:B------:R-:W0:Y:S01]  /*2750*/  @!P0 LDC.64 R28, c[0x3][R8+0x308] ;  /* 0x00c0c200081c8b82 */ /* 0x000e220000000a00 */
[----:B----4-:R-:W-:Y:S02]  /*2760*/  @!P0 MOV R34, R25 ;  /* 0x0000001900228202 */ /* 0x010fe40000000f00 */
[----:B------:R-:W-:-:S05]  /*2770*/  @!P0 MOV R37, R24 ;  /* 0x0000001800258202 */ /* 0x000fca0000000f00 */
[----:B------:R2:W3:Y:S01]  /*2780*/  @!P0 LDC R38, c[0x3][R8+0x2e4] ;  /* 0x00c0b90008268b82 */ /* 0x0004e20000000800 */
[----:B-----5:R-:W-:Y:S02]  /*2790*/  @!P0 MOV R32, R27 ;  /* 0x0000001b00208202 */ /* 0x020fe40000000f00 */
[----:B------:R-:W-:Y:S02]  /*27a0*/  @!P0 MOV R35, R26 ;  /* 0x0000001a00238202 */ /* 0x000fe40000000f00 */
[----:B-1----:R-:W-:Y:S02]  /*27b0*/  @!P0 MOV R30, R49 ;  /* 0x00000031001e8202 */ /* 0x002fe40000000f00 */
[----:B------:R-:W-:Y:S02]  /*27c0*/  @!P0 MOV R33, R48 ;  /* 0x0000003000218202 */ /* 0x000fe40000000f00 */
[----:B0-2---:R-:W-:-:S07]  /*27d0*/  @!P0 MOV R31, R28 ;  /* 0x0000001c001f8202 */ /* 0x005fce0000000f00 */
.L_x_71:
[----:B--23--:R-:W-:Y:S05]  /*27e0*/  BSYNC.RECONVERGENT B3 ;  /* 0x0000000000037941 */ /* 0x00cfea0003800200 */
.L_x_70:
[----:B------:R-:W0:Y:S01]  /*27f0*/  LDC.64 R2, c[0x3][R8+0x310] ;  /* 0x00c0c40008027b82 */ /* 0x000e220000000a00 */
[----:B------:R-:W-:Y:S07]  /*2800*/  BSSY.RECONVERGENT B3, `(.L_x_74) ;  /* 0x0000029000037945 */ /* 0x000fee0003800200 */
[----:B------:R-:W1:Y:S01]  /*2810*/  LDC R49, c[0x3][R8+0x318] ;  /* 0x00c0c60008317b82 */ /* 0x000e620000000800 */
[----:B0-----:R-:W-:-:S04]  /*2820*/  FMUL R7, R3, R41 ;  /* 0x0000002903077220 */ /* 0x001fc80000400000 */
[----:B------:R-:W-:-:S04]  /*2830*/  FFMA R6, R2, R45, R7 ;  /* 0x0000002d02067223 */ /* 0x000fc80000000007 */
[----:B-1----:R-:W-:-:S05]  /*2840*/  FFMA R28, R49, R40, R6 ;  /* 0x00000028311c7223 */ /* 0x002fca0000000006 */
[----:B------:R-:W-:-:S13]  /*2850*/  FSETP.GE.AND P0, PT, R28, RZ, PT ;  /* 0x000000ff1c00720b */ /* 0x000fda0003f06000 */
[----:B------:R-:W-:Y:S05]  /*2860*/  @P0 BRA `(.L_x_75) ;  /* 0x0000000000880947 */ /* 0x000fea0003800000 */
[----:B------:R-:W0:Y:S01]  /*2870*/  LDC.64 R24, c[0x3][R8+0x320] ;  /* 0x00c0c80008187b82 */ /* 0x000e220000000a00 */
[----:B------:R-:W1:Y:S01]  /*2880*/  MUFU.RCP R26, R28 ;  /* 0x0000001c001a7308 */ /* 0x000e620000001000 */
[----:B------:R-:W-:Y:S06]  /*2890*/  BSSY.RECONVERGENT B4, `(.L_x_76) ;  /* 0x0000012000047945 */ /* 0x000fec0003800200 */
[----:B------:R-:W2:Y:S01]  /*28a0*/  LDC R6, c[0x3][R8+0x31c] ;  /* 0x00c0c70008067b82 */ /* 0x000ea20000000800 */
[----:B0-----:R-:W-:Y:S01]  /*28b0*/  FADD R24, R24, -R19 ;  /* 0x8000001318187221 */ /* 0x001fe20000000000 */
[----:B------:R-:W-:-:S03]  /*28c0*/  FADD R25, R25, -R20 ;  /* 0x8000001419197221 */ /* 0x000fc60000000000 */
[----:B------:R-:W-:Y:S01]  /*28d0*/  FMUL R23, R3, R24 ;  /* 0x0000001803177220 */ /* 0x000fe20000400000 */
[----:B--2---:R-:W-:-:S04]  /*28e0*/  FADD R7, R6, -R21 ;  /* 0x8000001506077221 */ /* 0x004fc80000000000 */
        /* <DEDUP_REMOVED lines=11> */
[----:B----45:R-:W-:Y:S05]  /*29a0*/  CALL.REL.NOINC `($__internal_2_$__cuda_sm3x_div_rn_noftz_f32_slowpath) ;  /* 0x000000c800bc7944 */ /* 0x030fea0003c00000 */
.L_x_77:
[----:B------:R-:W-:Y:S05]  /*29b0*/  BSYNC.RECONVERGENT B4 ;  /* 0x0000000000047941 */ /* 0x000fea0003800200 */
.L_x_76:
[----:B------:R-:W-:-:S04]  /*29c0*/  FSETP.GEU.AND P0, PT, R6, R11, PT ;  /* 0x0000000b0600720b */ /* 0x000fc80003f0e000 */
[----:B------:R-:W-:-:S13]  /*29d0*/  FSETP.LT.OR P0, PT, R6, RZ, P0 ;  /* 0x000000ff0600720b */ /* 0x000fda0000701400 */
[----:B------:R0:W1:Y:S01]  /*29e0*/  @!P0 LDC.64 R38, c[0x3][R8+0x330] ;  /* 0x00c0cc0008268b82 */ /* 0x0000620000000a00 */
[----:B------:R-:W-:Y:S02]  /*29f0*/  @!P0 PLOP3.LUT P4, PT, PT, PT, PT, 0x80, 0x8 ;  /* 0x000000000008881c */ /* 0x000fe40003f8f070 */
[----:B------:R-:W-:Y:S02]  /*2a00*/  @!P0 MOV R11, R6 ;  /* 0x00000006000b8202 */ /* 0x000fe40000000f00 */
[----:B------:R-:W-:Y:S02]  /*2a10*/  @!P0 MOV R0, R49 ;  /* 0x0000003100008202 */ /* 0x000fe40000000f00 */
[----:B------:R-:W-:Y:S01]  /*2a20*/  @!P0 MOV R4, R3 ;  /* 0x0000000300048202 */ /* 0x000fe20000000f00 */
[----:B------:R0:W2:Y:S01]  /*2a30*/  @!P0 LDC.64 R36, c[0x3][R8+0x338] ;  /* 0x00c0ce0008248b82 */ /* 0x0000a20000000a00 */
[----:B------:R-:W-:-:S07]  /*2a40*/  @!P0 MOV R5, R2 ;  /* 0x0000000200058202 */ /* 0x000fce0000000f00 */
[----:B----4-:R0:W3:Y:S08]  /*2a50*/  @!P0 LDC.64 R34, c[0x3][R8+0x340] ;  /* 0x00c0d00008228b82 */ /* 0x0100f00000000a00 */
[----:B-----5:R0:W4:Y:S08]  /*2a60*/  @!P0 LDC.64 R32, c[0x3][R8+0x348] ;  /* 0x00c0d20008208b82 */ /* 0x0201300000000a00 */
[----:B------:R0:W5:Y:S08]  /*2a70*/  @!P0 LDC.64 R30, c[0x3][R8+0x350] ;  /* 0x00c0d400081e8b82 */ /* 0x0001700000000a00 */
[----:B------:R0:W0:Y:S02]  /*2a80*/  @!P0 LDC R29, c[0x3][R8+0x358] ;  /* 0x00c0d600081d8b82 */ /* 0x0000240000000800 */
.L_x_75:
[----:B------:R-:W-:Y:S05]  /*2a90*/  BSYNC.RECONVERGENT B3 ;  /* 0x0000000000037941 */ /* 0x000fea0003800200 */
.L_x_74:
[----:B------:R-:W1:Y:S01]  /*2aa0*/  LDC.64 R2, c[0x3][R8+0x360] ;  /* 0x00c0d80008027b82 */ /* 0x000e620000000a00 */
[----:B------:R-:W-:Y:S07]  /*2ab0*/  BSSY.RECONVERGENT B3, `(.L_x_78) ;  /* 0x0000033000037945 */ /* 0x000fee0003800200 */
[----:B------:R-:W2:Y:S01]  /*2ac0*/  LDC R42, c[0x3][R8+0x35c] ;  /* 0x00c0d700082a7b82 */ /* 0x000ea20000000800 */
[----:B-1----:R-:W-:-:S04]  /*2ad0*/  FMUL R7, R2, R41 ;  /* 0x0000002902077220 */ /* 0x002fc80000400000 */
[----:B--2---:R-:W-:-:S04]  /*2ae0*/  FFMA R6, R42, R45, R7 ;  /* 0x0000002d2a067223 */ /* 0x004fc80000000007 */
[----:B------:R-:W-:-:S05]  /*2af0*/  FFMA R26, R3, R40, R6 ;  /* 0x00000028031a7223 */ /* 0x000fca0000000006 */
[----:B------:R-:W-:-:S13]  /*2b00*/  FSETP.GE.AND P0, PT, R26, RZ, PT ;  /* 0x000000ff1a00720b */ /* 0x000fda0003f06000 */
[----:B------:R-:W-:Y:S05]  /*2b10*/  @P0 BRA `(.L_x_79) ;  /* 0x0000000000b00947 */ /* 0x000fea0003800000 */
[----:B------:R-:W1:Y:S01]  /*2b20*/  LDC.64 R6, c[0x3][R8+0x368] ;  /* 0x00c0da0008067b82 */ /* 0x000e620000000a00 */
[----:B------:R-:W2:Y:S01]  /*2b30*/  MUFU.RCP R24, R26 ;  /* 0x0000001a00187308 */ /* 0x000ea20000001000 */
[----:B------:R-:W-:Y:S06]  /*2b40*/  BSSY.RECONVERGENT B4, `(.L_x_80) ;  /* 0x0000012000047945 */ /* 0x000fec0003800200 */
[----:B------:R-:W0:Y:S01]  /*2b50*/  LDC R23, c[0x3][R8+0x370] ;  /* 0x00c0dc0008177b82 */ /* 0x000e220000000800 */
[----:B-1----:R-:W-:Y:S01]  /*2b60*/  FADD R25, R7, -R19 ;  /* 0x8000001307197221 */ /* 0x002fe20000000000 */
[----:B------:R-:W-:-:S03]  /*2b70*/  FADD R7, R6, -R21 ;  /* 0x8000001506077221 */ /* 0x000fc60000000000 */
[----:B------:R-:W-:Y:S01]  /*2b80*/  FMUL R25, R2, R25 ;  /* 0x0000001902197220 */ /* 0x000fe20000400000 */
[----:B0-----:R-:W-:-:S03]  /*2b90*/  FADD R23, R23, -R20 ;  /* 0x8000001417177221 */ /* 0x001fc60000000000 */
[----:B------:R-:W-:Y:S01]  /*2ba0*/  FFMA R6, R42, R7, R25 ;  /* 0x000000072a067223 */ /* 0x000fe20000000019 */
[----:B--2---:R-:W-:-:S03]  /*2bb0*/  FFMA R25, -R26, R24, 1 ;  /* 0x3f8000001a197423 */ /* 0x004fc60000000118 */
        /* <DEDUP_REMOVED lines=10> */
.L_x_81:
[----:B------:R-:W-:Y:S05]  /*2c60*/  BSYNC.RECONVERGENT B4 ;  /* 0x0000000000047941 */ /* 0x000fea0003800200 */
.L_x_80:
[----:B------:R-:W-:-:S04]  /*2c70*/  FSETP.GEU.AND P0, PT, R6, R11, PT ;  /* 0x0000000b0600720b */ /* 0x000fc80003f0e000 */
[----:B------:R-:W-:-:S13]  /*2c80*/  FSETP.LT.OR P0, PT, R6, RZ, P0 ;  /* 0x000000ff0600720b */ /* 0x000fda0000701400 */
[----:B------:R-:W0:Y:S01]  /*2c90*/  @!P0 LDC.64 R52, c[0x3][R8+0x380] ;  /* 0x00c0e00008348b82 */ /* 0x000e220000000a00 */
[----:B------:R-:W-:Y:S02]  /*2ca0*/  @!P0 MOV R11, R6 ;  /* 0x00000006000b8202 */ /* 0x000fe40000000f00 */
[----:B------:R-:W-:Y:S02]  /*2cb0*/  @!P0 MOV R0, R3 ;  /* 0x0000000300008202 */ /* 0x000fe40000000f00 */
[----:B------:R-:W-:Y:S02]  /*2cc0*/  @!P0 MOV R4, R2 ;  /* 0x0000000200048202 */ /* 0x000fe40000000f00 */
[----:B------:R-:W-:Y:S01]  /*2cd0*/  @!P0 MOV R5, R42 ;  /* 0x0000002a00058202 */ /* 0x000fe20000000f00 */
[----:B------:R-:W3:Y:S01]  /*2ce0*/  @!P0 LDC.64 R24, c[0x3][R8+0x388] ;  /* 0x00c0e20008188b82 */ /* 0x000ee20000000a00 */
[----:B------:R-:W-:-:S07]  /*2cf0*/  @!P0 PLOP3.LUT P4, PT, PT, PT, PT, 0x80, 0x8 ;  /* 0x000000000008881c */ /* 0x000fce0003f8f070 */
[----:B------:R-:W5:Y:S08]  /*2d00*/  @!P0 LDC.64 R26, c[0x3][R8+0x390] ;  /* 0x00c0e400081a8b82 */ /* 0x000f700000000a00 */
[----:B------:R-:W1:Y:S01]  /*2d10*/  @!P0 LDC.64 R48, c[0x3][R8+0x398] ;  /* 0x00c0e60008308b82 */ /* 0x000e620000000a00 */
[----:B0-----:R-:W-:Y:S02]  /*2d20*/  @!P0 MOV R36, R53 ;  /* 0x0000003500248202 */ /* 0x001fe40000000f00 */
[----:B------:R-:W-:-:S05]  /*2d30*/  @!P0 MOV R39, R52 ;  /* 0x0000003400278202 */ /* 0x000fca0000000f00 */
[----:B------:R-:W0:Y:S01]  /*2d40*/  @!P0 LDC.64 R50, c[0x3][R8+0x3a0] ;  /* 0x00c0e80008328b82 */ /* 0x000e220000000a00 */
[----:B---34-:R-:W-:Y:S02]  /*2d50*/  @!P0 MOV R34, R25 ;  /* 0x0000001900228202 */ /* 0x018fe40000000f00 */
[----:B------:R-:W-:-:S05]  /*2d60*/  @!P0 MOV R37, R24 ;  /* 0x0000001800258202 */ /* 0x000fca0000000f00 */
[----:B------:R2:W3:Y:S01]  /*2d70*/  @!P0 LDC R38, c[0x3][R8+0x37c] ;  /* 0x00c0df0008268b82 */ /* 0x0004e20000000800 */
[----:B-----5:R-:W-:Y:S02]  /*2d80*/  @!P0 MOV R32, R27 ;  /* 0x0000001b00208202 */ /* 0x020fe40000000f00 */
[----:B------:R-:W-:Y:S02]  /*2d90*/  @!P0 MOV R35, R26 ;  /* 0x0000001a00238202 */ /* 0x000fe40000000f00 */
[----:B-1----:R-:W-:Y:S02]  /*2da0*/  @!P0 MOV R30, R49 ;  /* 0x00000031001e8202 */ /* 0x002fe40000000f00 */
[----:B------:R-:W-:Y:S02]  /*2db0*/  @!P0 MOV R33, R48 ;  /* 0x0000003000218202 */ /* 0x000fe40000000f00 */
[----:B0-----:R-:W-:Y:S02]  /*2dc0*/  @!P0 MOV R29, R51 ;  /* 0x00000033001d8202 */ /* 0x001fe40000000f00 */
[----:B--2---:R-:W-:-:S07]  /*2dd0*/  @!P0 MOV R31, R50 ;  /* 0x00000032001f8202 */ /* 0x004fce0000000f00 */
.L_x_79:
[----:B------:R-:W-:Y:S05]  /*2de0*/  BSYNC.RECONVERGENT B3 ;  /* 0x0000000000037941 */ /* 0x000fea0003800200 */
.L_x_78:
[----:B------:R-:W1:Y:S01]  /*2df0*/  LDC.64 R2, c[0x3][R8+0x3a8] ;  /* 0x00c0ea0008027b82 */ /* 0x000e620000000a00 */
[----:B------:R-:W-:Y:S07]  /*2e00*/  BSSY.RECONVERGENT B3, `(.L_x_82) ;  /* 0x0000029000037945 */ /* 0x000fee0003800200 */
[----:B------:R-:W2:Y:S01]  /*2e10*/  LDC R49, c[0x3][R8+0x3b0] ;  /* 0x00c0ec0008317b82 */ /* 0x000ea20000000800 */
[----:B-1----:R-:W-:-:S04]  /*2e20*/  FMUL R7, R3, R41 ;  /* 0x0000002903077220 */ /* 0x002fc80000400000 */
[----:B------:R-:W-:-:S04]  /*2e30*/  FFMA R6, R2, R45, R7 ;  /* 0x0000002d02067223 */ /* 0x000fc80000000007 */
[----:B--2---:R-:W-:-:S05]  /*2e40*/  FFMA R28, R49, R40, R6 ;  /* 0x00000028311c7223 */ /* 0x004fca0000000006 */
        /* <DEDUP_REMOVED lines=9> */
[----:B0-----:R-:W-:-:S04]  /*2ee0*/  FADD R7, R6, -R21 ;  /* 0x8000001506077221 */ /* 0x001fc80000000000 */
        /* <DEDUP_REMOVED lines=12> */
.L_x_85:
[----:B------:R-:W-:Y:S05]  /*2fb0*/  BSYNC.RECONVERGENT B4 ;  /* 0x0000000000047941 */ /* 0x000fea0003800200 */
.L_x_84:
[----:B------:R-:W-:-:S04]  /*2fc0*/  FSETP.GEU.AND P0, PT, R6, R11, PT ;  /* 0x0000000b0600720b */ /* 0x000fc80003f0e000 */
[----:B------:R-:W-:-:S13]  /*2fd0*/  FSETP.LT.OR P0, PT, R6, RZ, P0 ;  /* 0x000000ff0600720b */ /* 0x000fda0000701400 */
[----:B---3--:R1:W2:Y:S01]  /*2fe0*/  @!P0 LDC.64 R38, c[0x3][R8+0x3c8] ;  /* 0x00c0f20008268b82 */ /* 0x0082a20000000a00 */
[----:B------:R-:W-:Y:S02]  /*2ff0*/  @!P0 PLOP3.LUT P4, PT, PT, PT, PT, 0x80, 0x8 ;  /* 0x000000000008881c */ /* 0x000fe40003f8f070 */
[----:B------:R-:W-:Y:S02]  /*3000*/  @!P0 MOV R11, R6 ;  /* 0x00000006000b8202 */ /* 0x000fe40000000f00 */
[----:B------:R-:W-:Y:S02]  /*3010*/  @!P0 MOV R0, R49 ;  /* 0x0000003100008202 */ /* 0x000fe40000000f00 */
[----:B------:R-:W-:Y:S01]  /*3020*/  @!P0 MOV R4, R3 ;  /* 0x0000000300048202 */ /* 0x000fe20000000f00 */
[----:B------:R1:W0:Y:S01]  /*3030*/  @!P0 LDC.64 R36, c[0x3][R8+0x3d0] ;  /* 0x00c0f40008248b82 */ /* 0x0002220000000a00 */
[----:B------:R-:W-:-:S07]  /*3040*/  @!P0 MOV R5, R2 ;  /* 0x0000000200058202 */ /* 0x000fce0000000f00 */
[----:B----4-:R1:W3:Y:S08]  /*3050*/  @!P0 LDC.64 R34, c[0x3][R8+0x3d8] ;  /* 0x00c0f60008228b82 */ /* 0x0102f00000000a00 */
[----:B-----5:R1:W4:Y:S08]  /*3060*/  @!P0 LDC.64 R32, c[0x3][R8+0x3e0] ;  /* 0x00c0f80008208b82 */ /* 0x0203300000000a00 */
[----:B------:R1:W5:Y:S08]  /*3070*/  @!P0 LDC.64 R30, c[0x3][R8+0x3e8] ;  /* 0x00c0fa00081e8b82 */ /* 0x0003700000000a00 */
[----:B------:R1:W0:Y:S02]  /*3080*/  @!P0 LDC R29, c[0x3][R8+0x3f0] ;  /* 0x00c0fc00081d8b82 */ /* 0x0002240000000800 */
.L_x_83:
[----:B------:R-:W-:Y:S05]  /*3090*/  BSYNC.RECONVERGENT B3 ;  /* 0x0000000000037941 */ /* 0x000fea0003800200 */
.L_x_82:
[----:B------:R-:W-:Y:S01]  /*30a0*/  ULOP3.LUT UR7, UR11, 0x7ffffffc, URZ, 0xc0, !UPT ;  /* 0x7ffffffc0b077892 */ /* 0x000fe2000f8ec0ff */
[----:B------:R-:W-:-:S05]  /*30b0*/  IADD3 R9, PT, PT, R9, 0x4, RZ ;  /* 0x0000000409097810 */ /* 0x000fca0007ffe0ff */
[----:B------:R-:W-:-:S13]  /*30c0*/  ISETP.NE.AND P0, PT, R9, UR7, PT ;  /* 0x0000000709007c0c */ /* 0x000fda000bf05270 */
[----:B------:R-:W-:Y:S05]  /*30d0*/  @P0 BRA `(.L_x_86) ;  /* 0xfffffff000f00947 */ /* 0x000fea000383ffff */
[----:B01----:R-:W-:-:S07]  /*30e0*/  MOV R8, UR7 ;  /* 0x0000000700087c02 */ /* 0x003fce0008000f00 */
.L_x_69:
[----:B------:R-:W-:-:S09]  /*30f0*/  UISETP.NE.AND UP0, UPT, UR9, URZ, UPT ;  /* 0x000000ff0900728c */ /* 0x000fd2000bf05270 */
[----:B------:R-:W-:Y:S05]  /*3100*/  BRA.U !UP0, `(.L_x_87) ;  /* 0x0000000908687547 */ /* 0x000fea000b800000 */
[----:B------:R-:W-:Y:S01]  /*3110*/  IMAD R8, R8, 0x4c, RZ ;  /* 0x0000004c08087824 */ /* 0x000fe200078e02ff */
[----:B------:R-:W-:Y:S03]  /*3120*/  BSSY.RECONVERGENT B3, `(.L_x_88) ;  /* 0x0000034000037945 */ /* 0x000fe60003800200 */
[----:B------:R-:W1:Y:S08]  /*3130*/  LDC.64 R2, c[0x3][R8+0x2c8] ;  /* 0x00c0b20008027b82 */ /* 0x000e700000000a00 */
[----:B------:R-:W0:Y:S01]  /*3140*/  LDC R42, c[0x3][R8+0x2c4] ;  /* 0x00c0b100082a7b82 */ /* 0x000e220000000800 */
[----:B-1----:R-:W-:-:S04]  /*3150*/  FMUL R7, R2, R41 ;  /* 0x0000002902077220 */ /* 0x002fc80000400000 */
[----:B0-----:R-:W-:-:S04]  /*3160*/  FFMA R6, R42, R45, R7 ;  /* 0x0000002d2a067223 */ /* 0x001fc80000000007 */
[----:B------:R-:W-:-:S05]  /*3170*/  FFMA R26, R3, R40, R6 ;  /* 0x00000028031a7223 */ /* 0x000fca0000000006 */
        /* <DEDUP_REMOVED lines=22> */
.L_x_91:
[----:B---3--:R-:W-:Y:S05]  /*32e0*/  BSYNC.RECONVERGENT B4 ;  /* 0x0000000000047941 */ /* 0x008fea0003800200 */
.L_x_90:
        /* <DEDUP_REMOVED lines=23> */
.L_x_89:
[----:B--23--:R-:W-:Y:S05]  /*3460*/  BSYNC.RECONVERGENT B3 ;  /* 0x0000000000037941 */ /* 0x00cfea0003800200 */
.L_x_88:
[----:B------:R-:W-:Y:S01]  /*3470*/  UISETP.NE.AND UP0, UPT, UR9, 0x1, UPT ;  /* 0x000000010900788c */ /* 0x000fe2000bf05270 */
[----:B------:R-:W-:Y:S08]  /*3480*/  BSSY.RECONVERGENT B3, `(.L_x_87) ;  /* 0x0000062000037945 */ /* 0x000ff00003800200 */
[----:B------:R-:W-:Y:S05]  /*3490*/  BRA.U !UP0, `(.L_x_92) ;  /* 0x0000000508807547 */ /* 0x000fea000b800000 */
        /* <DEDUP_REMOVED lines=28> */
.L_x_96:
[----:B------:R-:W-:Y:S05]  /*3660*/  BSYNC.RECONVERGENT B5 ;  /* 0x0000000000057941 */ /* 0x000fea0003800200 */
.L_x_95:
        /* <DEDUP_REMOVED lines=13> */
.L_x_94:
[----:B------:R-:W-:Y:S05]  /*3740*/  BSYNC.RECONVERGENT B4 ;  /* 0x0000000000047941 */ /* 0x000fea0003800200 */
.L_x_93:
[----:B------:R-:W-:-:S09]  /*3750*/  UISETP.NE.AND UP0, UPT, UR9, 0x2, UPT ;  /* 0x000000020900788c */ /* 0x000fd2000bf05270 */
[----:B------:R-:W-:Y:S05]  /*3760*/  BRA.U !UP0, `(.L_x_92) ;  /* 0x0000000108cc7547 */ /* 0x000fea000b800000 */
[----:B------:R-:W1:Y:S08]  /*3770*/  LDC.64 R2, c[0x3][R8+0x360] ;  /* 0x00c0d80008027b82 */ /* 0x000e700000000a00 */
        /* <DEDUP_REMOVED lines=26> */
.L_x_98:
[----:B------:R-:W-:Y:S05]  /*3920*/  BSYNC.RECONVERGENT B4 ;  /* 0x0000000000047941 */ /* 0x000fea0003800200 */
.L_x_97:
        /* <DEDUP_REMOVED lines=23> */
.L_x_92:
[----:B------:R-:W-:Y:S05]  /*3aa0*/  BSYNC.RECONVERGENT B3 ;  /* 0x0000000000037941 */ /* 0x000fea0003800200 */
.L_x_87:
[----:B------:R-:W-:-:S07]  /*3ab0*/  SEL R2, RZ, 0x1, !P4 ;  /* 0x00000001ff027807 */ /* 0x000fce0006000000 */
.L_x_68:
[----:B------:R-:W1:Y:S02]  /*3ac0*/  LDCU UR7, c[0x3][0x38] ;  /* 0x00c00700ff0777ac */ /* 0x000e640008000800 */
[----:B-1----:R-:W-:-:S09]  /*3ad0*/  UISETP.GE.AND UP0, UPT, UR7, 0x1, UPT ;  /* 0x000000010700788c */ /* 0x002fd2000bf06270 */
[----:B------:R-:W-:Y:S05]  /*3ae0*/  BRA.U !UP0, `(.L_x_99) ;  /* 0x0000002508fc7547 */ /* 0x000fea000b800000 */
[----:B------:R-:W-:Y:S01]  /*3af0*/  FMUL R6, R41, R41 ;  /* 0x0000002929067220 */ /* 0x000fe20000400000 */
[----:B------:R-:W-:Y:S01]  /*3b00*/  PRMT R2, R2, 0x9910, RZ ;  /* 0x0000991002027816 */ /* 0x000fe200000000ff */
[----:B------:R-:W-:Y:S02]  /*3b10*/  HFMA2 R52, -RZ, RZ, 0, 0 ;  /* 0x00000000ff347431 */ /* 0x000fe400000001ff */
[----:B------:R-:W-:Y:S01]  /*3b20*/  FFMA R3, R45, R45, R6 ;  /* 0x0000002d2d037223 */ /* 0x000fe20000000006 */
[----:B------:R-:W-:-:S03]  /*3b30*/  ISETP.NE.AND P4, PT, R2, RZ, PT ;  /* 0x000000ff0200720c */ /* 0x000fc60003f85270 */
[----:B------:R-:W-:-:S10]  /*3b40*/  FFMA R42, R40, R40, R3 ;  /* 0x00000028282a7223 */ /* 0x000fd40000000003 */
.L_x_174:
[C---:B0-----:R-:W-:Y:S01]  /*3b50*/  IMAD R51, R52.reuse, 0x58, RZ ;  /* 0x0000005834337824 */ /* 0x041fe200078e02ff */
[----:B------:R-:W-:Y:S01]  /*3b60*/  IADD3 R52, PT, PT, R52, 0x1, RZ ;  /* 0x0000000134347810 */ /* 0x000fe20007ffe0ff */
[----:B------:R-:W-:Y:S04]  /*3b70*/  BSSY.RECONVERGENT B3, `(.L_x_100) ;  /* 0x0000273000037945 */ /* 0x000fe80003800200 */
[----:B------:R-:W-:Y:S01]  /*3b80*/  BSSY.RELIABLE B4, `(.L_x_101) ;  /* 0x000006a000047945 */ /* 0x000fe20003800100 */
[----:B0-----:R-:W0:Y:S01]  /*3b90*/  LDC.64 R8, c[0x3][R51+0x5c0] ;  /* 0x00c1700033087b82 */ /* 0x001e220000000a00 */
[----:B---3--:R-:W-:-:S07]  /*3ba0*/  ISETP.NE.AND P5, PT, R52, UR16, PT ;  /* 0x0000001034007c0c */ /* 0x008fce000bfa5270 */
[----:B-1----:R-:W1:Y:S08]  /*3bb0*/  LDC.64 R2, c[0x3][R51+0x5d8] ;  /* 0x00c1760033027b82 */ /* 0x002e700000000a00 */
[----:B------:R-:W3:Y:S08]  /*3bc0*/  LDC R54, c[0x3][R51+0x5bc] ;  /* 0x00c16f0033367b82 */ /* 0x000ef00000000800 */
[----:B--2---:R-:W2:Y:S01]  /*3bd0*/  LDC R56, c[0x3][R51+0x5d4] ;  /* 0x00c1750033387b82 */ /* 0x004ea20000000800 */
[----:B0-----:R-:W-:Y:S01]  /*3be0*/  FADD R27, -R8, R19 ;  /* 0x00000013081b7221 */ /* 0x001fe20000000100 */
[----:B------:R-:W-:Y:S01]  /*3bf0*/  FADD R24, -R9, R20 ;  /* 0x0000001409187221 */ /* 0x000fe20000000100 */
[----:B-1----:R-:W-:-:S02]  /*3c00*/  FMUL R7, R2, R41 ;  /* 0x0000002902077220 */ /* 0x002fc40000400000 */
[----:B------:R-:W-:-:S03]  /*3c10*/  FMUL R26, R2, R27 ;  /* 0x0000001b021a7220 */ /* 0x000fc60000400000 */
[----:B------:R-:W0:Y:S01]  /*3c20*/  LDC R44, c[0x3][R51+0x5e0] ;  /* 0x00c17800332c7b82 */ /* 0x000e220000000800 */
[----:B---3--:R-:W-:Y:S01]  /*3c30*/  FADD R25, -R54, R21 ;  /* 0x0000001536197221 */ /* 0x008fe20000000100 */
[----:B--2---:R-:W-:-:S03]  /*3c40*/  FFMA R6, R56, R45, R7 ;  /* 0x0000002d38067223 */ /* 0x004fc60000000007 */
[----:B------:R-:W-:Y:S01]  /*3c50*/  FFMA R7, R56, R25, R26 ;  /* 0x0000001938077223 */ /* 0x000fe2000000001a */
[----:B------:R-:W-:-:S03]  /*3c60*/  FFMA R6, R3, R40, R6 ;  /* 0x0000002803067223 */ /* 0x000fc60000000006 */
[----:B------:R-:W-:Y:S01]  /*3c70*/  FFMA R7, R3, R24, R7 ;  /* 0x0000001803077223 */ /* 0x000fe20000000007 */
[----:B------:R-:W-:-:S03]  /*3c80*/  FFMA R23, R2, -R6, R41 ;  /* 0x8000000602177223 */ /* 0x000fc60000000029 */
[-C--:B------:R-:W-:Y:S01]  /*3c90*/  FFMA R28, R2, -R7.reuse, R27 ;  /* 0x80000007021c7223 */ /* 0x080fe2000000001b */
[CC--:B------:R-:W-:Y:S01]  /*3ca0*/  FFMA R26, -R56.reuse, R7.reuse, R25 ;  /* 0x00000007381a7223 */ /* 0x0c0fe20000000119 */
[----:B------:R-:W-:Y:S01]  /*3cb0*/  FFMA R25, R3, -R7, R24 ;  /* 0x8000000703197223 */ /* 0x000fe20000000018 */
[----:B------:R-:W-:Y:S01]  /*3cc0*/  FFMA R7, -R56, R6, R45 ;  /* 0x0000000638077223 */ /* 0x000fe2000000012d */
[C---:B------:R-:W-:Y:S01]  /*3cd0*/  FMUL R24, R23.reuse, R23 ;  /* 0x0000001717187220 */ /* 0x040fe20000400000 */
[-C--:B------:R-:W-:Y:S01]  /*3ce0*/  FMUL R27, R28, R28.reuse ;  /* 0x0000001c1c1b7220 */ /* 0x080fe20000400000 */
[----:B------:R-:W-:Y:S01]  /*3cf0*/  FMUL R28, R23, R28 ;  /* 0x0000001c171c7220 */ /* 0x000fe20000400000 */
[----:B------:R-:W-:Y:S01]  /*3d00*/  FFMA R6, R3, -R6, R40 ;  /* 0x8000000603067223 */ /* 0x000fe20000000028 */
[C---:B------:R-:W-:Y:S01]  /*3d10*/  FFMA R23, R7.reuse, R7, R24 ;  /* 0x0000000707177223 */ /* 0x040fe20000000018 */
[-C--:B------:R-:W-:Y:S01]  /*3d20*/  FFMA R24, R26, R26.reuse, R27 ;  /* 0x0000001a1a187223 */ /* 0x080fe2000000001b */
[----:B------:R-:W-:-:S02]  /*3d30*/  FFMA R28, R7, R26, R28 ;  /* 0x0000001a071c7223 */ /* 0x000fc4000000001c */
[C---:B------:R-:W-:Y:S01]  /*3d40*/  FFMA R48, R6.reuse, R6, R23 ;  /* 0x0000000606307223 */ /* 0x040fe20000000017 */
[-C--:B------:R-:W-:Y:S01]  /*3d50*/  FFMA R7, R25, R25.reuse, R24 ;  /* 0x0000001919077223 */ /* 0x080fe20000000018 */
[----:B------:R-:W-:Y:S02]  /*3d60*/  FFMA R28, R6, R25, R28 ;  /* 0x00000019061c7223 */ /* 0x000fe4000000001c */
[----:B------:R-:W-:Y:S01]  /*3d70*/  FMUL R6, R48, -4 ;  /* 0xc080000030067820 */ /* 0x000fe20000400000 */
[----:B0-----:R-:W-:Y:S01]  /*3d80*/  FFMA R7, -R44, R44, R7 ;  /* 0x0000002c2c077223 */ /* 0x001fe20000000107 */
[----:B------:R-:W-:-:S03]  /*3d90*/  FADD R64, R28, R28 ;  /* 0x0000001c1c407221 */ /* 0x000fc60000000000 */
[----:B------:R-:W-:-:S04]  /*3da0*/  FMUL R7, R7, R6 ;  /* 0x0000000607077220 */ /* 0x000fc80000400000 */
[----:B------:R-:W-:-:S05]  /*3db0*/  FFMA R46, R64, R64, R7 ;  /* 0x00000040402e7223 */ /* 0x000fca0000000007 */
[----:B------:R-:W-:-:S13]  /*3dc0*/  FSETP.GEU.AND P0, PT, R46, RZ, PT ;  /* 0x000000ff2e00720b */ /* 0x000fda0003f0e000 */
[----:B------:R-:W-:Y:S05]  /*3dd0*/  @P0 BRA `(.L_x_102) ;  /* 0x0000000400100947 */ /* 0x000fea0003800000 */
[----:B------:R-:W-:Y:S01]  /*3de0*/  IADD3 R6, PT, PT, R42, -0xd000000, RZ ;  /* 0xf30000002a067810 */ /* 0x000fe20007ffe0ff */
[----:B------:R0:W1:Y:S01]  /*3df0*/  MUFU.RSQ R23, R42 ;  /* 0x0000002a00177308 */ /* 0x0000620000001400 */
[----:B------:R-:W-:Y:S02]  /*3e00*/  BSSY.RECONVERGENT B0, `(.L_x_103) ;  /* 0x000000c000007945 */ /* 0x000fe40003800200 */
[----:B------:R-:W-:-:S13]  /*3e10*/  ISETP.GT.U32.AND P0, PT, R6, 0x727fffff, PT ;  /* 0x727fffff0600780c */ /* 0x000fda0003f04070 */
[----:B0-----:R-:W-:Y:S05]  /*3e20*/  @!P0 BRA `(.L_x_104) ;  /* 0x0000000000148947 */ /* 0x001fea0003800000 */
[----:B------:R-:W-:Y:S02]  /*3e30*/  MOV R7, R42 ;  /* 0x0000002a00077202 */ /* 0x000fe40000000f00 */
[----:B------:R-:W-:-:S07]  /*3e40*/  MOV R6, 0x3e60 ;  /* 0x00003e6000067802 */ /* 0x000fce0000000f00 */
[----:B-1--45:R-:W-:Y:S05]  /*3e50*/  CALL.REL.NOINC `($__internal_1_$__cuda_sm20_sqrt_rn_f32_slowpath) ;  /* 0x000000b4003c7944 */ /* 0x032fea0003c00000 */
[----:B------:R-:W-:Y:S01]  /*3e60*/  MOV R50, R27 ;  /* 0x0000001b00327202 */ /* 0x000fe20000000f00 */
[----:B------:R-:W-:Y:S06]  /*3e70*/  BRA `(.L_x_105) ;  /* 0x0000000000107947 */ /* 0x000fec0003800000 */
.L_x_104:
[----:B-1----:R-:W-:Y:S01]  /*3e80*/  FMUL.FTZ R7, R42, R23 ;  /* 0x000000172a077220 */ /* 0x002fe20000410000 */
[----:B------:R-:W-:-:S03]  /*3e90*/  FMUL.FTZ R6, R23, 0.5 ;  /* 0x3f00000017067820 */ /* 0x000fc60000410000 */
[----:B------:R-:W-:-:S04]  /*3ea0*/  FFMA R50, -R7, R7, R42 ;  /* 0x0000000707327223 */ /* 0x000fc8000000012a */
[----:B------:R-:W-:-:S07]  /*3eb0*/  FFMA R50, R50, R6, R7 ;  /* 0x0000000632327223 */ /* 0x000fce0000000007 */
.L_x_105:
[----:B------:R-:W-:Y:S05]  /*3ec0*/  BSYNC.RECONVERGENT B0 ;  /* 0x0000000000007941 */ /* 0x000fea0003800200 */
.L_x_103:
        /* <DEDUP_REMOVED lines=12> */
[----:B----45:R-:W-:Y:S05]  /*3f90*/  CALL.REL.NOINC `($__internal_2_$__cuda_sm3x_div_rn_noftz_f32_slowpath) ;  /* 0x000000b400407944 */ /* 0x030fea0003c00000 */
[----:B------:R-:W-:-:S07]  /*3fa0*/  MOV R53, R6 ;  /* 0x0000000600357202 */ /* 0x000fce0000000f00 */
.L_x_107:
[----:B------:R-:W-:Y:S05]  /*3fb0*/  BSYNC.RECONVERGENT B5 ;  /* 0x0000000000057941 */ /* 0x000fea0003800200 */
.L_x_106:
        /* <DEDUP_REMOVED lines=14> */
.L_x_109:
[----:B------:R-:W-:Y:S05]  /*40a0*/  BSYNC.RECONVERGENT B5 ;  /* 0x0000000000057941 */ /* 0x000fea0003800200 */
.L_x_108:
        /* <DEDUP_REMOVED lines=13> */
.L_x_111:
[----:B------:R-:W-:Y:S05]  /*4180*/  BSYNC.RECONVERGENT B5 ;  /* 0x0000000000057941 */ /* 0x000fea0003800200 */
.L_x_110:
[----:B------:R-:W-:Y:S01]  /*4190*/  FADD R49, -R2, R49 ;  /* 0x0000003102317221 */ /* 0x000fe20000000100 */
[----:B------:R-:W-:Y:S01]  /*41a0*/  FADD R53, -R56, R53 ;  /* 0x0000003538357221 */ /* 0x000fe20000000100 */
[----:B------:R-:W-:Y:S01]  /*41b0*/  FADD R6, -R3, R6 ;  /* 0x0000000603067221 */ /* 0x000fe20000000100 */
[----:B------:R-:W-:Y:S02]  /*41c0*/  MOV R50, R11 ;  /* 0x0000000b00327202 */ /* 0x000fe40000000f00 */
[----:B------:R-:W-:-:S04]  /*41d0*/  FSETP.NEU.AND P0, PT, R49, RZ, PT ;  /* 0x000000ff3100720b */ /* 0x000fc80003f0d000 */
[----:B------:R-:W-:-:S04]  /*41e0*/  FSETP.NEU.OR P0, PT, R53, RZ, P0 ;  /* 0x000000ff3500720b */ /* 0x000fc8000070d400 */
[----:B------:R-:W-:-:S13]  /*41f0*/  FSETP.NEU.OR P0, PT, R6, RZ, P0 ;  /* 0x000000ff0600720b */ /* 0x000fda000070d400 */
[----:B------:R-:W-:Y:S05]  /*4200*/  @P0 BREAK.RELIABLE B4 ;  /* 0x0000000000040942 */ /* 0x000fea0003800100 */
[----:B------:R-:W-:Y:S05]  /*4210*/  @P0 BRA `(.L_x_112) ;  /* 0x0000002000200947 */ /* 0x000fea0003800000 */
.L_x_102:
[----:B------:R-:W-:Y:S05]  /*4220*/  BSYNC.RELIABLE B4 ;  /* 0x0000000000047941 */ /* 0x000fea0003800100 */
.L_x_101:
[----:B------:R-:W-:Y:S01]  /*4230*/  IADD3 R6, PT, PT, R46, -0xd000000, RZ ;  /* 0xf30000002e067810 */ /* 0x000fe20007ffe0ff */
[----:B------:R0:W1:Y:S01]  /*4240*/  MUFU.RSQ R23, R46 ;  /* 0x0000002e00177308 */ /* 0x0000620000001400 */
[----:B------:R-:W-:Y:S02]  /*4250*/  BSSY.RECONVERGENT B0, `(.L_x_113) ;  /* 0x000000d000007945 */ /* 0x000fe40003800200 */
[----:B------:R-:W-:-:S05]  /*4260*/  ISETP.GT.U32.AND P0, PT, R6, 0x727fffff, PT ;  /* 0x727fffff0600780c */ /* 0x000fca0003f04070 */
[----:B------:R-:W2:Y:S08]  /*4270*/  F2F.F64.F32 R64, R64 ;  /* 0x0000004000407310 */ /* 0x000eb00000201800 */
[----:B0-----:R-:W-:Y:S05]  /*4280*/  @!P0 BRA `(.L_x_114) ;  /* 0x0000000000148947 */ /* 0x001fea0003800000 */
[----:B------:R-:W-:Y:S02]  /*4290*/  MOV R7, R46 ;  /* 0x0000002e00077202 */ /* 0x000fe40000000f00 */
[----:B------:R-:W-:-:S07]  /*42a0*/  MOV R6, 0x42c0 ;  /* 0x000042c000067802 */ /* 0x000fce0000000f00 */
[----:B-12-45:R-:W-:Y:S05]  /*42b0*/  CALL.REL.NOINC `($__internal_1_$__cuda_sm20_sqrt_rn_f32_slowpath) ;  /* 0x000000b000247944 */ /* 0x036fea0003c00000 */
[----:B------:R-:W-:Y:S01]  /*42c0*/  MOV R62, R27 ;  /* 0x0000001b003e7202 */ /* 0x000fe20000000f00 */
[----:B------:R-:W-:Y:S06]  /*42d0*/  BRA `(.L_x_115) ;  /* 0x0000000000107947 */ /* 0x000fec0003800000 */
.L_x_114:
[----:B-1----:R-:W-:Y:S01]  /*42e0*/  FMUL.FTZ R7, R46, R23 ;  /* 0x000000172e077220 */ /* 0x002fe20000410000 */
[----:B------:R-:W-:-:S03]  /*42f0*/  FMUL.FTZ R62, R23, 0.5 ;  /* 0x3f000000173e7820 */ /* 0x000fc60000410000 */
[----:B------:R-:W-:-:S04]  /*4300*/  FFMA R46, -R7, R7, R46 ;  /* 0x00000007072e7223 */ /* 0x000fc8000000012e */
[----:B------:R-:W-:-:S07]  /*4310*/  FFMA R62, R46, R62, R7 ;  /* 0x0000003e2e3e7223 */ /* 0x000fce0000000007 */
.L_x_115:
[----:B------:R-:W-:Y:S05]  /*4320*/  BSYNC.RECONVERGENT B0 ;  /* 0x0000000000007941 */ /* 0x000fea0003800200 */
.L_x_113:
[----:B------:R-:W0:Y:S01]  /*4330*/  F2F.F64.F32 R48, R48 ;  /* 0x0000003000307310 */ /* 0x000e220000201800 */
[----:B------:R-:W-:Y:S01]  /*4340*/  MOV R24, 0x1 ;  /* 0x0000000100187802 */ /* 0x000fe20000000f00 */
[----:B------:R-:W-:Y:S06]  /*4350*/  BSSY.RECONVERGENT B0, `(.L_x_116) ;  /* 0x0000016000007945 */ /* 0x000fec0003800200 */
[----:B------:R-:W2:Y:S01]  /*4360*/  F2F.F64.F32 R62, R62 ;  /* 0x0000003e003e7310 */ /* 0x000ea20000201800 */
[----:B0-----:R-:W-:-:S07]  /*4370*/  DADD R60, R48, R48 ;  /* 0x00000000303c7229 */ /* 0x001fce0000000030 */
[----:B------:R-:W0:Y:S01]  /*4380*/  MUFU.RCP64H R25, R61 ;  /* 0x0000003d00197308 */ /* 0x000e220000001800 */
[----:B--2---:R-:W-:-:S10]  /*4390*/  DADD R26, -R64, R62 ;  /* 0x00000000401a7229 */ /* 0x004fd4000000013e */
[----:B------:R-:W-:Y:S01]  /*43a0*/  FSETP.GEU.AND P1, PT, |R27|, 6.5827683646048100446e-37, PT ;  /* 0x036000001b00780b */ /* 0x000fe20003f2e200 */
[----:B0-----:R-:W-:-:S08]  /*43b0*/  DFMA R6, -R60, R24, 1 ;  /* 0x3ff000003c06742b */ /* 0x001fd00000000118 */
[----:B------:R-:W-:-:S08]  /*43c0*/  DFMA R6, R6, R6, R6 ;  /* 0x000000060606722b */ /* 0x000fd00000000006 */
[----:B------:R-:W-:-:S08]  /*43d0*/  DFMA R6, R24, R6, R24 ;  /* 0x000000061806722b */ /* 0x000fd00000000018 */
[----:B------:R-:W-:-:S08]  /*43e0*/  DFMA R58, -R60, R6, 1 ;  /* 0x3ff000003c3a742b */ /* 0x000fd00000000106 */
[----:B------:R-:W-:-:S08]  /*43f0*/  DFMA R58, R6, R58, R6 ;  /* 0x0000003a063a722b */ /* 0x000fd00000000006 */
[----:B------:R-:W-:-:S08]  /*4400*/  DMUL R24, R26, R58 ;  /* 0x0000003a1a187228 */ /* 0x000fd00000000000 */
[----:B------:R-:W-:-:S08]  /*4410*/  DFMA R6, -R60, R24, R26 ;  /* 0x000000183c06722b */ /* 0x000fd0000000011a */
[----:B------:R-:W-:-:S10]  /*4420*/  DFMA R6, R58, R6, R24 ;  /* 0x000000063a06722b */ /* 0x000fd40000000018 */
[----:B------:R-:W-:-:S05]  /*4430*/  FFMA R23, RZ, R61, R7 ;  /* 0x0000003dff177223 */ /* 0x000fca0000000007 */
[----:B------:R-:W-:-:S13]  /*4440*/  FSETP.GT.AND P0, PT, |R23|, 1.469367938527859385e-39, PT ;  /* 0x001000001700780b */ /* 0x000fda0003f04200 */
[----:B------:R-:W-:Y:S05]  /*4450*/  @P0 BRA P1, `(.L_x_117) ;  /* 0x0000000000140947 */ /* 0x000fea0000800000 */
[----:B------:R-:W-:Y:S02]  /*4460*/  MOV R23, R27 ;  /* 0x0000001b00177202 */ /* 0x000fe40000000f00 */
[----:B------:R-:W-:Y:S02]  /*4470*/  MOV R6, R60 ;  /* 0x0000003c00067202 */ /* 0x000fe40000000f00 */
[----:B------:R-:W-:Y:S02]  /*4480*/  MOV R7, R61 ;  /* 0x0000003d00077202 */ /* 0x000fe40000000f00 */
[----:B------:R-:W-:-:S07]  /*4490*/  MOV R24, 0x44b0 ;  /* 0x000044b000187802 */ /* 0x000fce0000000f00 */
[----:B----45:R-:W-:Y:S05]  /*44a0*/  CALL.REL.NOINC `($__internal_0_$__cuda_sm20_div_rn_f64_full) ;  /* 0x000000a800147944 */ /* 0x030fea0003c00000 */
.L_x_117:
[----:B------:R-:W-:Y:S05]  /*44b0*/  BSYNC.RECONVERGENT B0 ;  /* 0x0000000000007941 */ /* 0x000fea0003800200 */
.L_x_116:
[----:B------:R-:W-:Y:S01]  /*44c0*/  IADD3 R24, PT, PT, R42, -0xd000000, RZ ;  /* 0xf30000002a187810 */ /* 0x000fe20007ffe0ff */
[----:B------:R0:W1:Y:S01]  /*44d0*/  MUFU.RSQ R23, R42 ;  /* 0x0000002a00177308 */ /* 0x0000620000001400 */
[----:B------:R-:W-:Y:S02]  /*44e0*/  BSSY.RECONVERGENT B0, `(.L_x_118) ;  /* 0x000000d000007945 */ /* 0x000fe40003800200 */
[----:B------:R-:W-:-:S05]  /*44f0*/  ISETP.GT.U32.AND P0, PT, R24, 0x727fffff, PT ;  /* 0x727fffff1800780c */ /* 0x000fca0003f04070 */
[----:B------:R0:W2:Y:S08]  /*4500*/  F2F.F32.F64 R58, R6 ;  /* 0x00000006003a7310 */ /* 0x0000b00000301000 */
[----:B------:R-:W-:Y:S05]  /*4510*/  @!P0 BRA `(.L_x_119) ;  /* 0x0000000000148947 */ /* 0x000fea0003800000 */
[----:B0-----:R-:W-:Y:S02]  /*4520*/  MOV R7, R42 ;  /* 0x0000002a00077202 */ /* 0x001fe40000000f00 */
[----:B------:R-:W-:-:S07]  /*4530*/  MOV R6, 0x4550 ;  /* 0x0000455000067802 */ /* 0x000fce0000000f00 */
[----:B-12-45:R-:W-:Y:S05]  /*4540*/  CALL.REL.NOINC `($__internal_1_$__cuda_sm20_sqrt_rn_f32_slowpath) ;  /* 0x000000ac00807944 */ /* 0x036fea0003c00000 */
[----:B------:R-:W-:Y:S01]  /*4550*/  MOV R50, R27 ;  /* 0x0000001b00327202 */ /* 0x000fe20000000f00 */
[----:B------:R-:W-:Y:S06]  /*4560*/  BRA `(.L_x_120) ;  /* 0x0000000000107947 */ /* 0x000fec0003800000 */
.L_x_119:
[----:B01----:R-:W-:Y:S01]  /*4570*/  FMUL.FTZ R7, R42, R23 ;  /* 0x000000172a077220 */ /* 0x003fe20000410000 */
[----:B------:R-:W-:-:S03]  /*4580*/  FMUL.FTZ R6, R23, 0.5 ;  /* 0x3f00000017067820 */ /* 0x000fc60000410000 */
[----:B------:R-:W-:-:S04]  /*4590*/  FFMA R50, -R7, R7, R42 ;  /* 0x0000000707327223 */ /* 0x000fc8000000012a */
[----:B------:R-:W-:-:S07]  /*45a0*/  FFMA R50, R50, R6, R7 ;  /* 0x0000000632327223 */ /* 0x000fce0000000007 */
.L_x_120:
[----:B------:R-:W-:Y:S05]  /*45b0*/  BSYNC.RECONVERGENT B0 ;  /* 0x0000000000007941 */ /* 0x000fea0003800200 */
.L_x_118:
        /* <DEDUP_REMOVED lines=14> */
.L_x_122:
[----:B------:R-:W-:Y:S05]  /*46a0*/  BSYNC.RECONVERGENT B4 ;  /* 0x0000000000047941 */ /* 0x000fea0003800200 */
.L_x_121:
        /* <DEDUP_REMOVED lines=14> */
.L_x_124:
[----:B------:R-:W-:Y:S05]  /*4790*/  BSYNC.RECONVERGENT B4 ;  /* 0x0000000000047941 */ /* 0x000fea0003800200 */
.L_x_123:
        /* <DEDUP_REMOVED lines=14> */
.L_x_126:
[----:B------:R-:W-:Y:S05]  /*4880*/  BSYNC.RECONVERGENT B4 ;  /* 0x0000000000047941 */ /* 0x000fea0003800200 */
.L_x_125:
[----:B--2---:R-:W-:Y:S01]  /*4890*/  FSETP.GE.AND P0, PT, R58, RZ, PT ;  /* 0x000000ff3a00720b */ /* 0x004fe20003f06000 */
[----:B------:R-:W-:Y:S01]  /*48a0*/  BSSY.RECONVERGENT B4, `(.L_x_127) ;  /* 0x0000063000047945 */ /* 0x000fe20003800200 */
[----:B------:R-:W-:-:S11]  /*48b0*/  MOV R50, R11 ;  /* 0x0000000b00327202 */ /* 0x000fd60000000f00 */
[----:B------:R-:W-:Y:S05]  /*48c0*/  @!P0 BRA `(.L_x_128) ;  /* 0x0000000400808947 */ /* 0x000fea0003800000 */
[C---:B------:R-:W-:Y:S01]  /*48d0*/  FFMA R25, R58.reuse, R46, R19 ;  /* 0x0000002e3a197223 */ /* 0x040fe20000000013 */
[C---:B------:R-:W-:Y:S01]  /*48e0*/  FFMA R27, R58.reuse, R48, R21 ;  /* 0x000000303a1b7223 */ /* 0x040fe20000000015 */
[----:B------:R-:W-:Y:S01]  /*48f0*/  FFMA R24, R58, R49, R20 ;  /* 0x000000313a187223 */ /* 0x000fe20000000014 */
[----:B------:R-:W-:Y:S01]  /*4900*/  MOV R50, R11 ;  /* 0x0000000b00327202 */ /* 0x000fe20000000f00 */
[----:B------:R-:W-:Y:S01]  /*4910*/  FADD R53, -R8, R25 ;  /* 0x0000001908357221 */ /* 0x000fe20000000100 */
[----:B------:R-:W-:Y:S01]  /*4920*/  FADD R43, -R54, R27 ;  /* 0x0000001b362b7221 */ /* 0x000fe20000000100 */
[----:B------:R-:W-:Y:S02]  /*4930*/  FADD R26, -R9, R24 ;  /* 0x00000018091a7221 */ /* 0x000fe40000000100 */
[----:B------:R-:W-:-:S04]  /*4940*/  FMUL R7, R2, R53 ;  /* 0x0000003502077220 */ /* 0x000fc80000400000 */
[----:B------:R-:W-:-:S04]  /*4950*/  FFMA R6, R56, R43, R7 ;  /* 0x0000002b38067223 */ /* 0x000fc80000000007 */
[----:B------:R-:W-:-:S05]  /*4960*/  FFMA R55, R3, R26, R6 ;  /* 0x0000001a03377223 */ /* 0x000fca0000000006 */
[----:B------:R-:W-:-:S13]  /*4970*/  FSETP.GT.AND P0, PT, R55, RZ, PT ;  /* 0x000000ff3700720b */ /* 0x000fda0003f04000 */
[----:B------:R-:W-:Y:S05]  /*4980*/  @!P0 BRA `(.L_x_128) ;  /* 0x0000000400508947 */ /* 0x000fea0003800000 */
[----:B------:R-:W0:Y:S01]  /*4990*/  LDC.64 R6, c[0x3][R51+0x5c8] ;  /* 0x00c1720033067b82 */ /* 0x000e220000000a00 */
[----:B------:R-:W-:Y:S02]  /*49a0*/  FSETP.GT.AND P0, PT, R11, R58, PT ;  /* 0x0000003a0b00720b */ /* 0x000fe40003f04000 */
[----:B------:R-:W-:-:S05]  /*49b0*/  MOV R50, R11 ;  /* 0x0000000b00327202 */ /* 0x000fca0000000f00 */
[----:B------:R-:W1:Y:S01]  /*49c0*/  LDC R23, c[0x3][R51+0x5d0] ;  /* 0x00c1740033177b82 */ /* 0x000e620000000800 */
[----:B0-----:R-:W-:Y:S01]  /*49d0*/  FADD R25, R25, -R7 ;  /* 0x8000000719197221 */ /* 0x001fe20000000000 */
[----:B------:R-:W-:-:S03]  /*49e0*/  FADD R7, R27, -R6 ;  /* 0x800000061b077221 */ /* 0x000fc60000000000 */
[----:B------:R-:W-:Y:S01]  /*49f0*/  FMUL R25, R2, R25 ;  /* 0x0000001902197220 */ /* 0x000fe20000400000 */
[----:B-1----:R-:W-:-:S03]  /*4a00*/  FADD R6, R24, -R23 ;  /* 0x8000001718067221 */ /* 0x002fc60000000000 */
[----:B------:R-:W-:-:S04]  /*4a10*/  FFMA R24, R56, R7, R25 ;  /* 0x0000000738187223 */ /* 0x000fc80000000019 */
[----:B------:R-:W-:-:S05]  /*4a20*/  FFMA R6, R3, R6, R24 ;  /* 0x0000000603067223 */ /* 0x000fca0000000018 */
[----:B------:R-:W-:-:S13]  /*4a30*/  FSETP.GEU.OR P0, PT, R6, RZ, !P0 ;  /* 0x000000ff0600720b */ /* 0x000fda000470e400 */
[----:B------:R-:W-:Y:S05]  /*4a40*/  @P0 BRA `(.L_x_128) ;  /* 0x0000000400200947 */ /* 0x000fea0003800000 */
[-C--:B------:R-:W-:Y:S01]  /*4a50*/  FFMA R4, R2, -R55.reuse, R53 ;  /* 0x8000003702047223 */ /* 0x080fe20000000035 */
[-C--:B------:R-:W-:Y:S01]  /*4a60*/  FFMA R28, -R56, R55.reuse, R43 ;  /* 0x00000037381c7223 */ /* 0x080fe2000000012b */
[----:B------:R-:W-:Y:S01]  /*4a70*/  FFMA R0, R3, -R55, R26 ;  /* 0x8000003703007223 */ /* 0x000fe2000000001a */
[----:B------:R-:W-:Y:S01]  /*4a80*/  BSSY.RECONVERGENT B0, `(.L_x_129) ;  /* 0x0000010000007945 */ /* 0x000fe20003800200 */
        /* <DEDUP_REMOVED lines=8> */
[----:B----45:R-:W-:Y:S05]  /*4b10*/  CALL.REL.NOINC `($__internal_1_$__cuda_sm20_sqrt_rn_f32_slowpath) ;  /* 0x000000a8000c7944 */ /* 0x030fea0003c00000 */
[----:B------:R-:W-:Y:S01]  /*4b20*/  MOV R29, R27 ;  /* 0x0000001b001d7202 */ /* 0x000fe20000000f00 */
[----:B------:R-:W-:Y:S06]  /*4b30*/  BRA `(.L_x_131) ;  /* 0x0000000000107947 */ /* 0x000fec0003800000 */
.L_x_130:
[----:B------:R-:W-:Y:S01]  /*4b40*/  FMUL.FTZ R29, R7, R6 ;  /* 0x00000006071d7220 */ /* 0x000fe20000410000 */
[----:B------:R-:W-:-:S03]  /*4b50*/  FMUL.FTZ R5, R6, 0.5 ;  /* 0x3f00000006057820 */ /* 0x000fc60000410000 */
[----:B------:R-:W-:-:S04]  /*4b60*/  FFMA R6, -R29, R29, R7 ;  /* 0x0000001d1d067223 */ /* 0x000fc80000000107 */
[----:B------:R-:W-:-:S07]  /*4b70*/  FFMA R29, R6, R5, R29 ;  /* 0x00000005061d7223 */ /* 0x000fce000000001d */
.L_x_131:
[----:B------:R-:W-:Y:S05]  /*4b80*/  BSYNC.RECONVERGENT B0 ;  /* 0x0000000000007941 */ /* 0x000fea0003800200 */
.L_x_129:
        /* <DEDUP_REMOVED lines=14> */
.L_x_133:
[----:B------:R-:W-:Y:S05]  /*4c70*/  BSYNC.RECONVERGENT B5 ;  /* 0x0000000000057941 */ /* 0x000fea0003800200 */
.L_x_132:
        /* <DEDUP_REMOVED lines=13> */
.L_x_135:
[----:B------:R-:W-:Y:S05]  /*4d50*/  BSYNC.RECONVERGENT B5 ;  /* 0x0000000000057941 */ /* 0x000fea0003800200 */
.L_x_134:
        /* <DEDUP_REMOVED lines=14> */
.L_x_137:
[----:B------:R-:W-:Y:S05]  /*4e40*/  BSYNC.RECONVERGENT B5 ;  /* 0x0000000000057941 */ /* 0x000fea0003800200 */
.L_x_136:
[----:B------:R0:W1:Y:S01]  /*4e50*/  LDC R29, c[0x3][R51+0x610] ;  /* 0x00c18400331d7b82 */ /* 0x0000620000000800 */
[----:B------:R-:W-:Y:S02]  /*4e60*/  MOV R0, R6 ;  /* 0x0000000600007202 */ /* 0x000fe40000000f00 */
[----:B------:R-:W-:-:S05]  /*4e70*/  MOV R50, R58 ;  /* 0x0000003a00327202 */ /* 0x000fca0000000f00 */
[----:B------:R0:W2:Y:S08]  /*4e80*/  LDC.64 R38, c[0x3][R51+0x5e8] ;  /* 0x00c17a0033267b82 */ /* 0x0000b00000000a00 */
[----:B------:R0:W3:Y:S08]  /*4e90*/  LDC.64 R36, c[0x3][R51+0x5f0] ;  /* 0x00c17c0033247b82 */ /* 0x0000f00000000a00 */
[----:B----4-:R0:W4:Y:S08]  /*4ea0*/  LDC.64 R34, c[0x3][R51+0x5f8] ;  /* 0x00c17e0033227b82 */ /* 0x0101300000000a00 */
[----:B-----5:R0:W5:Y:S08]  /*4eb0*/  LDC.64 R32, c[0x3][R51+0x600] ;  /* 0x00c1800033207b82 */ /* 0x0201700000000a00 */
[----:B------:R0:W0:Y:S02]  /*4ec0*/  LDC.64 R30, c[0x3][R51+0x608] ;  /* 0x00c18200331e7b82 */ /* 0x0000240000000a00 */
.L_x_128:
[----:B------:R-:W-:Y:S05]  /*4ed0*/  BSYNC.RECONVERGENT B4 ;  /* 0x0000000000047941 */ /* 0x000fea0003800200 */
.L_x_127:
[----:B------:R-:W1:Y:S01]  /*4ee0*/  MUFU.RCP64H R7, R61 ;  /* 0x0000003d00077308 */ /* 0x000e620000001800 */
[----:B------:R-:W-:Y:S01]  /*4ef0*/  HFMA2 R6, -RZ, RZ, 0, 5.9604644775390625e-08 ;  /* 0x00000001ff067431 */ /* 0x000fe200000001ff */
[----:B------:R-:W-:Y:S01]  /*4f00*/  DADD R26, -R64, -R62 ;  /* 0x00000000401a7229 */ /* 0x000fe2000000093e */
[----:B------:R-:W-:Y:S09]  /*4f10*/  BSSY.RECONVERGENT B0, `(.L_x_138) ;  /* 0x0000012000007945 */ /* 0x000ff20003800200 */
[----:B------:R-:W-:Y:S01]  /*4f20*/  FSETP.GEU.AND P1, PT, |R27|, 6.5827683646048100446e-37, PT ;  /* 0x036000001b00780b */ /* 0x000fe20003f2e200 */
[----:B-1----:R-:W-:-:S08]  /*4f30*/  DFMA R24, -R60, R6, 1 ;  /* 0x3ff000003c18742b */ /* 0x002fd00000000106 */
        /* <DEDUP_REMOVED lines=14> */
[----:B0-2345:R-:W-:Y:S05]  /*5020*/  CALL.REL.NOINC `($__internal_0_$__cuda_sm20_div_rn_f64_full) ;  /* 0x0000009c00347944 */ /* 0x03dfea0003c00000 */
.L_x_139:
[----:B------:R-:W-:Y:S05]  /*5030*/  BSYNC.RECONVERGENT B0 ;  /* 0x0000000000007941 */ /* 0x000fea0003800200 */
.L_x_138:
[----:B------:R-:W1:Y:S01]  /*5040*/  F2F.F32.F64 R58, R6 ;  /* 0x00000006003a7310 */ /* 0x000e620000301000 */
[----:B------:R-:W-:Y:S01]  /*5050*/  BSSY.RECONVERGENT B4, `(.L_x_140) ;  /* 0x0000061000047945 */ /* 0x000fe20003800200 */
[----:B-1----:R-:W-:-:S13]  /*5060*/  FSETP.GE.AND P0, PT, R58, RZ, PT ;  /* 0x000000ff3a00720b */ /* 0x002fda0003f06000 */
[----:B------:R-:W-:Y:S05]  /*5070*/  @!P0 BRA `(.L_x_141) ;  /* 0x0000000400788947 */ /* 0x000fea0003800000 */
[C---:B------:R-:W-:Y:S01]  /*5080*/  FFMA R23, R58.reuse, R46, R19 ;  /* 0x0000002e3a177223 */ /* 0x040fe20000000013 */
[C---:B------:R-:W-:Y:S01]  /*5090*/  FFMA R25, R58.reuse, R48, R21 ;  /* 0x000000303a197223 */ /* 0x040fe20000000015 */
[----:B------:R-:W-:Y:S02]  /*50a0*/  FFMA R24, R58, R49, R20 ;  /* 0x000000313a187223 */ /* 0x000fe40000000014 */
        /* <DEDUP_REMOVED lines=8> */
[----:B------:R-:W1:Y:S01]  /*5130*/  LDC.64 R6, c[0x3][R51+0x5c8] ;  /* 0x00c1720033067b82 */ /* 0x000e620000000a00 */
[----:B------:R-:W-:-:S07]  /*5140*/  FSETP.GT.AND P0, PT, R50, R58, PT ;  /* 0x0000003a3200720b */ /* 0x000fce0003f04000 */
[----:B------:R-:W0:Y:S01]  /*5150*/  LDC R55, c[0x3][R51+0x5d0] ;  /* 0x00c1740033377b82 */ /* 0x000e220000000800 */
[----:B-1----:R-:W-:Y:S01]  /*5160*/  FADD R23, -R7, R23 ;  /* 0x0000001707177221 */ /* 0x002fe20000000100 */
[----:B------:R-:W-:-:S03]  /*5170*/  FADD R7, -R6, R25 ;  /* 0x0000001906077221 */ /* 0x000fc60000000100 */
[----:B------:R-:W-:Y:S01]  /*5180*/  FMUL R23, R2, R23 ;  /* 0x0000001702177220 */ /* 0x000fe20000400000 */
[----:B0-----:R-:W-:-:S03]  /*5190*/  FADD R6, -R55, R24 ;  /* 0x0000001837067221 */ /* 0x001fc60000000100 */
        /* <DEDUP_REMOVED lines=16> */
[----:B--2345:R-:W-:Y:S05]  /*52a0*/  CALL.REL.NOINC `($__internal_1_$__cuda_sm20_sqrt_rn_f32_slowpath) ;  /* 0x000000a000287944 */ /* 0x03cfea0003c00000 */
[----:B------:R-:W-:Y:S01]  /*52b0*/  MOV R29, R27 ;  /* 0x0000001b001d7202 */ /* 0x000fe20000000f00 */
[----:B------:R-:W-:Y:S06]  /*52c0*/  BRA `(.L_x_144) ;  /* 0x0000000000107947 */ /* 0x000fec0003800000 */
.L_x_143:
[----:B------:R-:W-:Y:S01]  /*52d0*/  FMUL.FTZ R29, R7, R6 ;  /* 0x00000006071d7220 */ /* 0x000fe20000410000 */
[----:B------:R-:W-:-:S03]  /*52e0*/  FMUL.FTZ R5, R6, 0.5 ;  /* 0x3f00000006057820 */ /* 0x000fc60000410000 */
[----:B------:R-:W-:-:S04]  /*52f0*/  FFMA R6, -R29, R29, R7 ;  /* 0x0000001d1d067223 */ /* 0x000fc80000000107 */
[----:B------:R-:W-:-:S07]  /*5300*/  FFMA R29, R6, R5, R29 ;  /* 0x00000005061d7223 */ /* 0x000fce000000001d */
.L_x_144:
[----:B------:R-:W-:Y:S05]  /*5310*/  BSYNC.RECONVERGENT B0 ;  /* 0x0000000000007941 */ /* 0x000fea0003800200 */
.L_x_142:
        /* <DEDUP_REMOVED lines=12> */
[----:B--2345:R-:W-:Y:S05]  /*53e0*/  CALL.REL.NOINC `($__internal_2_$__cuda_sm3x_div_rn_noftz_f32_slowpath) ;  /* 0x000000a0002c7944 */ /* 0x03cfea0003c00000 */
[----:B------:R-:W-:-:S07]  /*53f0*/  MOV R5, R6 ;  /* 0x0000000600057202 */ /* 0x000fce0000000f00 */
.L_x_146:
[----:B------:R-:W-:Y:S05]  /*5400*/  BSYNC.RECONVERGENT B5 ;  /* 0x0000000000057941 */ /* 0x000fea0003800200 */
.L_x_145:
        /* <DEDUP_REMOVED lines=13> */
.L_x_148:
[----:B------:R-:W-:Y:S05]  /*54e0*/  BSYNC.RECONVERGENT B5 ;  /* 0x0000000000057941 */ /* 0x000fea0003800200 */
.L_x_147:
        /* <DEDUP_REMOVED lines=14> */
.L_x_150:
[----:B------:R-:W-:Y:S05]  /*55d0*/  BSYNC.RECONVERGENT B5 ;  /* 0x0000000000057941 */ /* 0x000fea0003800200 */
.L_x_149:
[----:B------:R1:W0:Y:S01]  /*55e0*/  LDC R29, c[0x3][R51+0x610] ;  /* 0x00c18400331d7b82 */ /* 0x0002220000000800 */
[----:B------:R-:W-:Y:S02]  /*55f0*/  MOV R0, R6 ;  /* 0x0000000600007202 */ /* 0x000fe40000000f00 */
[----:B------:R-:W-:-:S05]  /*5600*/  MOV R50, R58 ;  /* 0x0000003a00327202 */ /* 0x000fca0000000f00 */
[----:B--2---:R1:W2:Y:S08]  /*5610*/  LDC.64 R38, c[0x3][R51+0x5e8] ;  /* 0x00c17a0033267b82 */ /* 0x0042b00000000a00 */
[----:B---3--:R1:W3:Y:S08]  /*5620*/  LDC.64 R36, c[0x3][R51+0x5f0] ;  /* 0x00c17c0033247b82 */ /* 0x0082f00000000a00 */
[----:B----4-:R1:W4:Y:S08]  /*5630*/  LDC.64 R34, c[0x3][R51+0x5f8] ;  /* 0x00c17e0033227b82 */ /* 0x0103300000000a00 */
[----:B-----5:R1:W5:Y:S08]  /*5640*/  LDC.64 R32, c[0x3][R51+0x600] ;  /* 0x00c1800033207b82 */ /* 0x0203700000000a00 */
[----:B------:R1:W0:Y:S02]  /*5650*/  LDC.64 R30, c[0x3][R51+0x608] ;  /* 0x00c18200331e7b82 */ /* 0x0002240000000a00 */
.L_x_141:
[----:B------:R-:W-:Y:S05]  /*5660*/  BSYNC.RECONVERGENT B4 ;  /* 0x0000000000047941 */ /* 0x000fea0003800200 */
.L_x_140:
[----:B------:R-:W-:-:S04]  /*5670*/  FMUL R7, R2, R2 ;  /* 0x0000000202077220 */ /* 0x000fc80000400000 */
[----:B------:R-:W-:-:S04]  /*5680*/  FFMA R6, R56, R56, R7 ;  /* 0x0000003838067223 */ /* 0x000fc80000000007 */
[----:B------:R-:W-:-:S04]  /*5690*/  FFMA R6, R3, R3, R6 ;  /* 0x0000000303067223 */ /* 0x000fc80000000006 */
[----:B------:R0:W0:Y:S01]  /*56a0*/  MUFU.RSQ R7, R6 ;  /* 0x0000000600077308 */ /* 0x0000220000001400 */
[----:B------:R-:W-:-:S04]  /*56b0*/  IADD3 R23, PT, PT, R6, -0xd000000, RZ ;  /* 0xf300000006177810 */ /* 0x000fc80007ffe0ff */
[----:B------:R-:W-:-:S13]  /*56c0*/  ISETP.GT.U32.AND P0, PT, R23, 0x727fffff, PT ;  /* 0x727fffff1700780c */ /* 0x000fda0003f04070 */
[----:B------:R-:W-:Y:S05]  /*56d0*/  @!P0 BRA `(.L_x_151) ;  /* 0x00000000001c8947 */ /* 0x000fea0003800000 */
[----:B------:R-:W-:Y:S01]  /*56e0*/  BSSY.RECONVERGENT B0, `(.L_x_152) ;  /* 0x0000004000007945 */ /* 0x000fe20003800200 */
[----:B0-----:R-:W-:Y:S02]  /*56f0*/  MOV R7, R6 ;  /* 0x0000000600077202 */ /* 0x001fe40000000f00 */
[----:B------:R-:W-:-:S07]  /*5700*/  MOV R6, 0x5720 ;  /* 0x0000572000067802 */ /* 0x000fce0000000f00 */
[----:B-12345:R-:W-:Y:S05]  /*5710*/  CALL.REL.NOINC `($__internal_1_$__cuda_sm20_sqrt_rn_f32_slowpath) ;  /* 0x0000009c000c7944 */ /* 0x03efea0003c00000 */
[----:B------:R-:W-:Y:S05]  /*5720*/  BSYNC.RECONVERGENT B0 ;  /* 0x0000000000007941 */ /* 0x000fea0003800200 */
.L_x_152:
[----:B------:R-:W-:Y:S01]  /*5730*/  MOV R55, R27 ;  /* 0x0000001b00377202 */ /* 0x000fe20000000f00 */
[----:B------:R-:W-:Y:S06]  /*5740*/  BRA `(.L_x_153) ;  /* 0x0000000000107947 */ /* 0x000fec0003800000 */
.L_x_151:
[----:B0-----:R-:W-:Y:S01]  /*5750*/  FMUL.FTZ R55, R6, R7 ;  /* 0x0000000706377220 */ /* 0x001fe20000410000 */
[----:B------:R-:W-:-:S03]  /*5760*/  FMUL.FTZ R7, R7, 0.5 ;  /* 0x3f00000007077820 */ /* 0x000fc60000410000 */
[----:B------:R-:W-:-:S04]  /*5770*/  FFMA R6, -R55, R55, R6 ;  /* 0x0000003737067223 */ /* 0x000fc80000000106 */
[----:B------:R-:W-:-:S07]  /*5780*/  FFMA R55, R6, R7, R55 ;  /* 0x0000000706377223 */ /* 0x000fce0000000037 */
.L_x_153:
[----:B------:R-:W0:Y:S01]  /*5790*/  MUFU.RCP R6, R55 ;  /* 0x0000003700067308 */ /* 0x000e220000001000 */
[----:B------:R-:W-:Y:S07]  /*57a0*/  BSSY.RECONVERGENT B4, `(.L_x_154) ;  /* 0x000000d000047945 */ /* 0x000fee0003800200 */
[----:B------:R-:W1:Y:S01]  /*57b0*/  FCHK P0, -R56, R55 ;  /* 0x0000003738007302 */ /* 0x000e620000000100 */
[----:B0-----:R-:W-:-:S04]  /*57c0*/  FFMA R7, R6, -R55, 1 ;  /* 0x3f80000006077423 */ /* 0x001fc80000000837 */
[----:B------:R-:W-:-:S04]  /*57d0*/  FFMA R7, R6, R7, R6 ;  /* 0x0000000706077223 */ /* 0x000fc80000000006 */
[----:B------:R-:W-:-:S04]  /*57e0*/  FFMA R58, -R56, R7, RZ ;  /* 0x00000007383a7223 */ /* 0x000fc800000001ff */
[----:B------:R-:W-:-:S04]  /*57f0*/  FFMA R6, R58, -R55, -R56 ;  /* 0x800000373a067223 */ /* 0x000fc80000000838 */
[----:B------:R-:W-:Y:S01]  /*5800*/  FFMA R58, R7, R6, R58 ;  /* 0x00000006073a7223 */ /* 0x000fe2000000003a */
[----:B-1----:R-:W-:Y:S06]  /*5810*/  @!P0 BRA `(.L_x_155) ;  /* 0x0000000000148947 */ /* 0x002fec0003800000 */
[----:B------:R-:W-:Y:S01]  /*5820*/  FADD R7, -R56, -RZ ;  /* 0x800000ff38077221 */ /* 0x000fe20000000100 */
[----:B------:R-:W-:Y:S02]  /*5830*/  MOV R6, R55 ;  /* 0x0000003700067202 */ /* 0x000fe40000000f00 */
[----:B------:R-:W-:-:S07]  /*5840*/  MOV R26, 0x5860 ;  /* 0x00005860001a7802 */ /* 0x000fce0000000f00 */
[----:B--2345:R-:W-:Y:S05]  /*5850*/  CALL.REL.NOINC `($__internal_2_$__cuda_sm3x_div_rn_noftz_f32_slowpath) ;  /* 0x0000009c00107944 */ /* 0x03cfea0003c00000 */
[----:B------:R-:W-:-:S07]  /*5860*/  MOV R58, R6 ;  /* 0x00000006003a7202 */ /* 0x000fce0000000f00 */
.L_x_155:
[----:B------:R-:W-:Y:S05]  /*5870*/  BSYNC.RECONVERGENT B4 ;  /* 0x0000000000047941 */ /* 0x000fea0003800200 */
.L_x_154:
        /* <DEDUP_REMOVED lines=14> */
.L_x_157:
[----:B------:R-:W-:Y:S05]  /*5960*/  BSYNC.RECONVERGENT B4 ;  /* 0x0000000000047941 */ /* 0x000fea0003800200 */
.L_x_156:
        /* <DEDUP_REMOVED lines=14> */
.L_x_159:
[----:B------:R-:W-:Y:S05]  /*5a50*/  BSYNC.RECONVERGENT B4 ;  /* 0x0000000000047941 */ /* 0x000fea0003800200 */
.L_x_158:
[----:B------:R-:W-:Y:S01]  /*5a60*/  FMUL R3, R58, R45 ;  /* 0x0000002d3a037220 */ /* 0x000fe20000400000 */
[----:B------:R-:W-:Y:S01]  /*5a70*/  FMUL R2, R53, R40 ;  /* 0x0000002835027220 */ /* 0x000fe20000400000 */
[----:B------:R-:W-:Y:S02]  /*5a80*/  BSSY.RECONVERGENT B4, `(.L_x_160) ;  /* 0x000003e000047945 */ /* 0x000fe40003800200 */
[----:B------:R-:W-:-:S04]  /*5a90*/  FFMA R7, R56, R41, R3 ;  /* 0x0000002938077223 */ /* 0x000fc80000000003 */
[----:B------:R-:W-:-:S05]  /*5aa0*/  FADD R26, R7, R2 ;  /* 0x00000002071a7221 */ /* 0x000fca0000000000 */
[----:B------:R-:W-:-:S13]  /*5ab0*/  FSETP.NEU.AND P0, PT, R26, RZ, PT ;  /* 0x000000ff1a00720b */ /* 0x000fda0003f0d000 */
[----:B------:R-:W-:Y:S05]  /*5ac0*/  @!P0 BRA `(.L_x_161) ;  /* 0x0000000000e48947 */ /* 0x000fea0003800000 */
[----:B------:R-:W0:Y:S01]  /*5ad0*/  MUFU.RCP R24, R26 ;  /* 0x0000001a00187308 */ /* 0x000e220000001000 */
[----:B------:R-:W-:Y:S01]  /*5ae0*/  FADD R23, R8, -R19 ;  /* 0x8000001308177221 */ /* 0x000fe20000000000 */
[----:B------:R-:W-:Y:S01]  /*5af0*/  FADD R7, R54, -R21 ;  /* 0x8000001536077221 */ /* 0x000fe20000000000 */
[----:B------:R-:W-:Y:S02]  /*5b00*/  BSSY.RECONVERGENT B5, `(.L_x_162) ;  /* 0x0000010000057945 */ /* 0x000fe40003800200 */
[----:B------:R-:W-:Y:S01]  /*5b10*/  FMUL R6, R23, R56 ;  /* 0x0000003817067220 */ /* 0x000fe20000400000 */
[----:B------:R-:W-:-:S03]  /*5b20*/  FADD R23, R9, -R20 ;  /* 0x8000001409177221 */ /* 0x000fc60000000000 */
[----:B------:R-:W-:-:S04]  /*5b30*/  FFMA R6, R7, R58, R6 ;  /* 0x0000003a07067223 */ /* 0x000fc80000000006 */
[----:B------:R-:W-:-:S04]  /*5b40*/  FFMA R7, R23, R53, R6 ;  /* 0x0000003517077223 */ /* 0x000fc80000000006 */
[----:B------:R-:W1:Y:S01]  /*5b50*/  FCHK P0, R7, R26 ;  /* 0x0000001a07007302 */ /* 0x000e620000000000 */
[----:B0-----:R-:W-:-:S04]  /*5b60*/  FFMA R25, -R26, R24, 1 ;  /* 0x3f8000001a197423 */ /* 0x001fc80000000118 */
[----:B------:R-:W-:-:S04]  /*5b70*/  FFMA R24, R24, R25, R24 ;  /* 0x0000001918187223 */ /* 0x000fc80000000018 */
[----:B------:R-:W-:-:S04]  /*5b80*/  FFMA R23, R7, R24, RZ ;  /* 0x0000001807177223 */ /* 0x000fc800000000ff */
[----:B------:R-:W-:-:S04]  /*5b90*/  FFMA R28, -R26, R23, R7 ;  /* 0x000000171a1c7223 */ /* 0x000fc80000000107 */
[----:B------:R-:W-:Y:S01]  /*5ba0*/  FFMA R28, R24, R28, R23 ;  /* 0x0000001c181c7223 */ /* 0x000fe20000000017 */
[----:B-1----:R-:W-:Y:S06]  /*5bb0*/  @!P0 BRA `(.L_x_163) ;  /* 0x0000000000108947 */ /* 0x002fec0003800000 */
[----:B------:R-:W-:Y:S02]  /*5bc0*/  MOV R6, R26 ;  /* 0x0000001a00067202 */ /* 0x000fe40000000f00 */
[----:B------:R-:W-:-:S07]  /*5bd0*/  MOV R26, 0x5bf0 ;  /* 0x00005bf0001a7802 */ /* 0x000fce0000000f00 */
[----:B--2345:R-:W-:Y:S05]  /*5be0*/  CALL.REL.NOINC `($__internal_2_$__cuda_sm3x_div_rn_noftz_f32_slowpath) ;  /* 0x00000098002c7944 */ /* 0x03cfea0003c00000 */
[----:B------:R-:W-:-:S07]  /*5bf0*/  MOV R28, R6 ;  /* 0x00000006001c7202 */ /* 0x000fce0000000f00 */
.L_x_163:
[----:B------:R-:W-:Y:S05]  /*5c00*/  BSYNC.RECONVERGENT B5 ;  /* 0x0000000000057941 */ /* 0x000fea0003800200 */
.L_x_162:
[----:B------:R-:W-:-:S13]  /*5c10*/  FSETP.GT.AND P0, PT, R28, RZ, PT ;  /* 0x000000ff1c00720b */ /* 0x000fda0003f04000 */
[----:B------:R-:W-:Y:S05]  /*5c20*/  @!P0 BRA `(.L_x_161) ;  /* 0x00000000008c8947 */ /* 0x000fea0003800000 */
        /* <DEDUP_REMOVED lines=14> */
[----:B------:R-:W-:Y:S02]  /*5d10*/  MOV R7, R6 ;  /* 0x0000000600077202 */ /* 0x000fe40000000f00 */
[----:B------:R-:W-:-:S07]  /*5d20*/  MOV R6, 0x5d40 ;  /* 0x00005d4000067802 */ /* 0x000fce0000000f00 */
[----:B--2345:R-:W-:Y:S05]  /*5d30*/  CALL.REL.NOINC `($__internal_1_$__cuda_sm20_sqrt_rn_f32_slowpath) ;  /* 0x0000009400847944 */ /* 0x03cfea0003c00000 */
[----:B------:R-:W-:Y:S05]  /*5d40*/  BRA `(.L_x_166) ;  /* 0x0000000000107947 */ /* 0x000fea0003800000 */
.L_x_165:
[----:B------:R-:W-:Y:S01]  /*5d50*/  FMUL.FTZ R27, R6, R7 ;  /* 0x00000007061b7220 */ /* 0x000fe20000410000 */
[----:B------:R-:W-:-:S03]  /*5d60*/  FMUL.FTZ R7, R7, 0.5 ;  /* 0x3f00000007077820 */ /* 0x000fc60000410000 */
[----:B------:R-:W-:-:S04]  /*5d70*/  FFMA R6, -R27, R27, R6 ;  /* 0x0000001b1b067223 */ /* 0x000fc80000000106 */
[----:B------:R-:W-:-:S07]  /*5d80*/  FFMA R27, R6, R7, R27 ;  /* 0x00000007061b7223 */ /* 0x000fce000000001b */
.L_x_166:
[----:B------:R-:W-:Y:S05]  /*5d90*/  BSYNC.RECONVERGENT B0 ;  /* 0x0000000000007941 */ /* 0x000fea0003800200 */
.L_x_164:
[----:B------:R-:W-:-:S04]  /*5da0*/  FSETP.GEU.AND P0, PT, R28, R50, PT ;  /* 0x000000321c00720b */ /* 0x000fc80003f0e000 */
[----:B------:R-:W-:-:S13]  /*5db0*/  FSETP.GTU.OR P0, PT, R27, R44, P0 ;  /* 0x0000002c1b00720b */ /* 0x000fda000070c400 */
[----:B--2---:R0:W1:Y:S01]  /*5dc0*/  @!P0 LDC.64 R38, c[0x3][R51+0x5e8] ;  /* 0x00c17a0033268b82 */ /* 0x0040620000000a00 */
[----:B------:R-:W-:Y:S02]  /*5dd0*/  @!P0 MOV R50, R28 ;  /* 0x0000001c00328202 */ /* 0x000fe40000000f00 */
[----:B------:R-:W-:Y:S02]  /*5de0*/  @!P0 MOV R0, R53 ;  /* 0x0000003500008202 */ /* 0x000fe40000000f00 */
[----:B------:R-:W-:Y:S02]  /*5df0*/  @!P0 MOV R4, R56 ;  /* 0x0000003800048202 */ /* 0x000fe40000000f00 */
[----:B------:R-:W-:Y:S01]  /*5e00*/  @!P0 MOV R5, R58 ;  /* 0x0000003a00058202 */ /* 0x000fe20000000f00 */
[----:B---3--:R0:W2:Y:S08]  /*5e10*/  @!P0 LDC.64 R36, c[0x3][R51+0x5f0] ;  /* 0x00c17c0033248b82 */ /* 0x0080b00000000a00 */
[----:B----4-:R0:W3:Y:S08]  /*5e20*/  @!P0 LDC.64 R34, c[0x3][R51+0x5f8] ;  /* 0x00c17e0033228b82 */ /* 0x0100f00000000a00 */
[----:B-----5:R0:W4:Y:S08]  /*5e30*/  @!P0 LDC.64 R32, c[0x3][R51+0x600] ;  /* 0x00c1800033208b82 */ /* 0x0201300000000a00 */
[----:B------:R0:W5:Y:S08]  /*5e40*/  @!P0 LDC.64 R30, c[0x3][R51+0x608] ;  /* 0x00c18200331e8b82 */ /* 0x0001700000000a00 */
[----:B------:R0:W0:Y:S02]  /*5e50*/  @!P0 LDC R29, c[0x3][R51+0x610] ;  /* 0x00c18400331d8b82 */ /* 0x0000240000000800 */
.L_x_161:
[----:B------:R-:W-:Y:S05]  /*5e60*/  BSYNC.RECONVERGENT B4 ;  /* 0x0000000000047941 */ /* 0x000fea0003800200 */
.L_x_160:
[----:B------:R-:W-:Y:S01]  /*5e70*/  FFMA R3, -R56, R41, -R3 ;  /* 0x0000002938037223 */ /* 0x000fe20000000903 */
[----:B------:R-:W-:Y:S03]  /*5e80*/  BSSY.RECONVERGENT B4, `(.L_x_167) ;  /* 0x000003f000047945 */ /* 0x000fe60003800200 */
[----:B------:R-:W-:-:S05]  /*5e90*/  FADD R24, -R2, R3 ;  /* 0x0000000302187221 */ /* 0x000fca0000000100 */
[----:B------:R-:W-:-:S13]  /*5ea0*/  FSETP.NEU.AND P0, PT, R24, RZ, PT ;  /* 0x000000ff1800720b */ /* 0x000fda0003f0d000 */
[----:B------:R-:W-:Y:S05]  /*5eb0*/  @!P0 BRA `(.L_x_168) ;  /* 0x0000000000ec8947 */ /* 0x000fea0003800000 */
[----:B------:R-:W1:Y:S01]  /*5ec0*/  LDC.64 R2, c[0x3][R51+0x5c8] ;  /* 0x00c1720033027b82 */ /* 0x000e620000000a00 */
[----:B------:R-:W2:Y:S01]  /*5ed0*/  MUFU.RCP R8, R24 ;  /* 0x0000001800087308 */ /* 0x000ea20000001000 */
[----:B------:R-:W-:Y:S06]  /*5ee0*/  BSSY.RECONVERGENT B5, `(.L_x_169) ;  /* 0x0000013000057945 */ /* 0x000fec0003800200 */
[----:B------:R-:W3:Y:S01]  /*5ef0*/  LDC R9, c[0x3][R51+0x5d0] ;  /* 0x00c1740033097b82 */ /* 0x000ee20000000800 */
[----:B--2---:R-:W-:-:S04]  /*5f00*/  FFMA R25, -R24, R8, 1 ;  /* 0x3f80000018197423 */ /* 0x004fc80000000108 */
[----:B------:R-:W-:Y:S01]  /*5f10*/  FFMA R8, R8, R25, R8 ;  /* 0x0000001908087223 */ /* 0x000fe20000000008 */
[----:B-1----:R-:W-:Y:S01]  /*5f20*/  FADD R23, R2, -R21 ;  /* 0x8000001502177221 */ /* 0x002fe20000000000 */
[----:B------:R-:W-:-:S03]  /*5f30*/  FADD R7, R3, -R19 ;  /* 0x8000001303077221 */ /* 0x000fc60000000000 */
[----:B------:R-:W-:Y:S01]  /*5f40*/  FMUL R6, R23, R58 ;  /* 0x0000003a17067220 */ /* 0x000fe20000400000 */
[----:B---3--:R-:W-:-:S03]  /*5f50*/  FADD R23, R9, -R20 ;  /* 0x8000001409177221 */ /* 0x008fc60000000000 */
[----:B------:R-:W-:-:S04]  /*5f60*/  FFMA R6, R7, -R56, -R6 ;  /* 0x8000003807067223 */ /* 0x000fc80000000806 */
[----:B------:R-:W-:-:S04]  /*5f70*/  FFMA R7, R23, -R53, R6 ;  /* 0x8000003517077223 */ /* 0x000fc80000000006 */
[----:B------:R-:W1:Y:S01]  /*5f80*/  FCHK P0, R7, R24 ;  /* 0x0000001807007302 */ /* 0x000e620000000000 */
[----:B------:R-:W-:-:S04]  /*5f90*/  FFMA R23, R7, R8, RZ ;  /* 0x0000000807177223 */ /* 0x000fc800000000ff */
[----:B------:R-:W-:-:S04]  /*5fa0*/  FFMA R6, -R24, R23, R7 ;  /* 0x0000001718067223 */ /* 0x000fc80000000107 */
[----:B------:R-:W-:Y:S01]  /*5fb0*/  FFMA R8, R8, R6, R23 ;  /* 0x0000000608087223 */ /* 0x000fe20000000017 */
[----:B-1----:R-:W-:Y:S06]  /*5fc0*/  @!P0 BRA `(.L_x_170) ;  /* 0x0000000000108947 */ /* 0x002fec0003800000 */
[----:B------:R-:W-:Y:S02]  /*5fd0*/  MOV R6, R24 ;  /* 0x0000001800067202 */ /* 0x000fe40000000f00 */
[----:B------:R-:W-:-:S07]  /*5fe0*/  MOV R26, 0x6000 ;  /* 0x00006000001a7802 */ /* 0x000fce0000000f00 */
[----:B0---45:R-:W-:Y:S05]  /*5ff0*/  CALL.REL.NOINC `($__internal_2_$__cuda_sm3x_div_rn_noftz_f32_slowpath) ;  /* 0x0000009400287944 */ /* 0x031fea0003c00000 */
[----:B------:R-:W-:-:S07]  /*6000*/  MOV R8, R6 ;  /* 0x0000000600087202 */ /* 0x000fce0000000f00 */
.L_x_170:
[----:B------:R-:W-:Y:S05]  /*6010*/  BSYNC.RECONVERGENT B5 ;  /* 0x0000000000057941 */ /* 0x000fea0003800200 */
.L_x_169:
        /* <DEDUP_REMOVED lines=17> */
[----:B0---45:R-:W-:Y:S05]  /*6130*/  CALL.REL.NOINC `($__internal_1_$__cuda_sm20_sqrt_rn_f32_slowpath) ;  /* 0x0000009000847944 */ /* 0x031fea0003c00000 */
[----:B------:R-:W-:Y:S05]  /*6140*/  BRA `(.L_x_173) ;  /* 0x0000000000107947 */ /* 0x000fea0003800000 */
.L_x_172:
[----:B------:R-:W-:Y:S01]  /*6150*/  FMUL.FTZ R27, R7, R2 ;  /* 0x00000002071b7220 */ /* 0x000fe20000410000 */
[----:B------:R-:W-:-:S03]  /*6160*/  FMUL.FTZ R3, R2, 0.5 ;  /* 0x3f00000002037820 */ /* 0x000fc60000410000 */
[----:B------:R-:W-:-:S04]  /*6170*/  FFMA R2, -R27, R27, R7 ;  /* 0x0000001b1b027223 */ /* 0x000fc80000000107 */
[----:B------:R-:W-:-:S07]  /*6180*/  FFMA R27, R2, R3, R27 ;  /* 0x00000003021b7223 */ /* 0x000fce000000001b */
.L_x_173:
[----:B------:R-:W-:Y:S05]  /*6190*/  BSYNC.RECONVERGENT B0 ;  /* 0x0000000000007941 */ /* 0x000fea0003800200 */
.L_x_171:
[----:B------:R-:W-:-:S04]  /*61a0*/  FSETP.GEU.AND P0, PT, R8, R50, PT ;  /* 0x000000320800720b */ /* 0x000fc80003f0e000 */
[----:B------:R-:W-:-:S13]  /*61b0*/  FSETP.GTU.OR P0, PT, R27, R44, P0 ;  /* 0x0000002c1b00720b */ /* 0x000fda000070c400 */
[----:B------:R-:W-:Y:S05]  /*61c0*/  @P0 BRA `(.L_x_168) ;  /* 0x0000000000280947 */ /* 0x000fea0003800000 */
[----:B0-----:R0:W1:Y:S01]  /*61d0*/  LDC R29, c[0x3][R51+0x610] ;  /* 0x00c18400331d7b82 */ /* 0x0010620000000800 */
[----:B------:R-:W-:Y:S01]  /*61e0*/  FADD R0, -R53, -RZ ;  /* 0x800000ff35007221 */ /* 0x000fe20000000100 */
[----:B------:R-:W-:Y:S01]  /*61f0*/  FADD R5, -R58, -RZ ;  /* 0x800000ff3a057221 */ /* 0x000fe20000000100 */
[----:B------:R-:W-:Y:S01]  /*6200*/  MOV R50, R8 ;  /* 0x0000000800327202 */ /* 0x000fe20000000f00 */
[----:B------:R-:W-:-:S04]  /*6210*/  FADD R4, -R56, -RZ ;  /* 0x800000ff38047221 */ /* 0x000fc80000000100 */
[----:B------:R0:W2:Y:S08]  /*6220*/  LDC.64 R38, c[0x3][R51+0x5e8] ;  /* 0x00c17a0033267b82 */ /* 0x0000b00000000a00 */
[----:B------:R0:W3:Y:S08]  /*6230*/  LDC.64 R36, c[0x3][R51+0x5f0] ;  /* 0x00c17c0033247b82 */ /* 0x0000f00000000a00 */
[----:B----4-:R0:W4:Y:S08]  /*6240*/  LDC.64 R34, c[0x3][R51+0x5f8] ;  /* 0x00c17e0033227b82 */ /* 0x0101300000000a00 */
[----:B-----5:R0:W5:Y:S08]  /*6250*/  LDC.64 R32, c[0x3][R51+0x600] ;  /* 0x00c1800033207b82 */ /* 0x0201700000000a00 */
[----:B------:R0:W0:Y:S02]  /*6260*/  LDC.64 R30, c[0x3][R51+0x608] ;  /* 0x00c18200331e7b82 */ /* 0x0000240000000a00 */
.L_x_168:
[----:B------:R-:W-:Y:S05]  /*6270*/  BSYNC.RECONVERGENT B4 ;  /* 0x0000000000047941 */ /* 0x000fea0003800200 */
.L_x_167:
[----:B------:R-:W-:Y:S02]  /*6280*/  FSETP.NEU.OR P4, PT, R50, R11, P4 ;  /* 0x0000000b3200720b */ /* 0x000fe4000278d400 */
[----:B------:R-:W-:-:S11]  /*6290*/  MOV R11, R50 ;  /* 0x00000032000b7202 */ /* 0x000fd60000000f00 */
.L_x_112:
[----:B------:R-:W-:Y:S05]  /*62a0*/  BSYNC.RECONVERGENT B3 ;  /* 0x0000000000037941 */ /* 0x000fea0003800200 */
.L_x_100:
[----:B------:R-:W-:Y:S05]  /*62b0*/  @P5 BRA `(.L_x_174) ;  /* 0xffffffd800245947 */ /* 0x000fea000383ffff */
[----:B------:R-:W-:Y:S02]  /*62c0*/  SEL R2, RZ, 0x1, !P4 ;  /* 0x00000001ff027807 */ /* 0x000fe40006000000 */
[----:B------:R-:W-:-:S07]  /*62d0*/  MOV R11, R50 ;  /* 0x00000032000b7202 */ /* 0x000fce0000000f00 */
.L_x_99:
[----:B------:R-:W1:Y:S02]  /*62e0*/  LDCU UR7, c[0x3][0x3c] ;  /* 0x00c00780ff0777ac */ /* 0x000e640008000800 */
[----:B-1----:R-:W-:-:S09]  /*62f0*/  UISETP.GE.AND UP0, UPT, UR7, 0x1, UPT ;  /* 0x000000010700788c */ /* 0x002fd2000bf06270 */
[----:B------:R-:W-:Y:S05]  /*6300*/  BRA.U !UP0, `(.L_x_175) ;  /* 0x0000000d082c7547 */ /* 0x000fea000b800000 */
[----:B------:R-:W-:Y:S01]  /*6310*/  PRMT R2, R2, 0x9910, RZ ;  /* 0x0000991002027816 */ /* 0x000fe200000000ff */
[----:B------:R-:W-:-:S03]  /*6320*/  HFMA2 R54, -RZ, RZ, 0, 0 ;  /* 0x00000000ff367431 */ /* 0x000fc600000001ff */
[----:B------:R-:W-:-:S13]  /*6330*/  ISETP.NE.AND P5, PT, R2, RZ, PT ;  /* 0x000000ff0200720c */ /* 0x000fda0003fa5270 */
.L_x_193:
[C---:B0---4-:R-:W-:Y:S01]  /*6340*/  IMAD R52, R54.reuse, 0x54, RZ ;  /* 0x0000005436347824 */ /* 0x051fe200078e02ff */
[----:B------:R-:W-:Y:S01]  /*6350*/  MOV R24, 0x1 ;  /* 0x0000000100187802 */ /* 0x000fe20000000f00 */
[----:B------:R-:W1:Y:S01]  /*6360*/  LDCU UR7, c[0x3][0x3c] ;  /* 0x00c00780ff0777ac */ /* 0x000e620008000800 */
[----:B------:R-:W-:Y:S01]  /*6370*/  IADD3 R54, PT, PT, R54, 0x1, RZ ;  /* 0x0000000136367810 */ /* 0x000fe20007ffe0ff */
[----:B------:R-:W0:Y:S01]  /*6380*/  LDC R26, c[0x3][R52+0x92c] ;  /* 0x00c24b00341a7b82 */ /* 0x000e220000000800 */
[----:B------:R-:W-:Y:S07]  /*6390*/  BSSY.RECONVERGENT B0, `(.L_x_176) ;  /* 0x000003b000007945 */ /* 0x000fee0003800200 */
[----:B------:R-:W2:Y:S08]  /*63a0*/  LDC R7, c[0x3][R52+0x944] ;  /* 0x00c2510034077b82 */ /* 0x000eb00000000800 */
[----:B------:R-:W3:Y:S01]  /*63b0*/  LDC R9, c[0x3][R52+0x934] ;  /* 0x00c24d0034097b82 */ /* 0x000ee20000000800 */
[----:B-1----:R-:W-:-:S07]  /*63c0*/  ISETP.NE.AND P4, PT, R54, UR7, PT ;  /* 0x0000000736007c0c */ /* 0x002fce000bf85270 */
[----:B------:R-:W3:Y:S01]  /*63d0*/  LDC R44, c[0x3][R52+0x94c] ;  /* 0x00c25300342c7b82 */ /* 0x000ee20000000800 */
[----:B0-----:R-:W-:-:S07]  /*63e0*/  FADD R49, R26, -R21 ;  /* 0x800000151a317221 */ /* 0x001fce0000000000 */
[----:B------:R-:W0:Y:S01]  /*63f0*/  LDC R42, c[0x3][R52+0x930] ;  /* 0x00c24c00342a7b82 */ /* 0x000e220000000800 */
[----:B--2---:R-:W-:-:S04]  /*6400*/  FADD R48, R26, -R7 ;  /* 0x800000071a307221 */ /* 0x004fc80000000000 */
[----:B------:R-:W-:-:S03]  /*6410*/  FMUL R25, R48, R40 ;  /* 0x0000002830197220 */ /* 0x000fc60000400000 */
[----:B------:R-:W0:Y:S08]  /*6420*/  LDC R3, c[0x3][R52+0x93c] ;  /* 0x00c24f0034037b82 */ /* 0x000e300000000800 */
[----:B------:R-:W1:Y:S01]  /*6430*/  LDC R23, c[0x3][R52+0x948] ;  /* 0x00c2520034177b82 */ /* 0x000e620000000800 */
[----:B---3--:R-:W-:-:S04]  /*6440*/  FADD R44, R9, -R44 ;  /* 0x8000002c092c7221 */ /* 0x008fc80000000000 */
[----:B------:R-:W-:-:S03]  /*6450*/  FMUL R7, R44, R41 ;  /* 0x000000292c077220 */ /* 0x000fc60000400000 */
[----:B------:R-:W2:Y:S08]  /*6460*/  LDC R53, c[0x3][R52+0x938] ;  /* 0x00c24e0034357b82 */ /* 0x000eb00000000800 */
[----:B------:R-:W3:Y:S01]  /*6470*/  LDC R2, c[0x3][R52+0x940] ;  /* 0x00c2500034027b82 */ /* 0x000ee20000000800 */
[----:B0-----:R-:W-:Y:S01]  /*6480*/  FADD R50, R42, -R3 ;  /* 0x800000032a327221 */ /* 0x001fe20000000000 */
[----:B------:R-:W-:-:S04]  /*6490*/  FFMA R3, R44, R45, -R25 ;  /* 0x0000002d2c037223 */ /* 0x000fc80000000819 */
[----:B------:R-:W-:Y:S01]  /*64a0*/  FMUL R6, R50, R3 ;  /* 0x0000000332067220 */ /* 0x000fe20000400000 */
[C---:B-1----:R-:W-:Y:S01]  /*64b0*/  FADD R46, R42.reuse, -R23 ;  /* 0x800000172a2e7221 */ /* 0x042fe20000000000 */
[----:B------:R-:W-:-:S03]  /*64c0*/  FADD R42, R42, -R19 ;  /* 0x800000132a2a7221 */ /* 0x000fc60000000000 */
[C---:B------:R-:W-:Y:S01]  /*64d0*/  FMUL R23, R46.reuse, R45 ;  /* 0x0000002d2e177220 */ /* 0x040fe20000400000 */
[----:B------:R-:W-:Y:S01]  /*64e0*/  FFMA R8, R46, R40, -R7 ;  /* 0x000000282e087223 */ /* 0x000fe20000000807 */
[----:B--2---:R-:W-:Y:S01]  /*64f0*/  FADD R53, R26, -R53 ;  /* 0x800000351a357221 */ /* 0x004fe20000000000 */
[----:B------:R-:W-:-:S03]  /*6500*/  FMUL R26, R50, R49 ;  /* 0x00000031321a7220 */ /* 0x000fc60000400000 */
[C---:B------:R-:W-:Y:S01]  /*6510*/  FFMA R6, R53.reuse, R8, R6 ;  /* 0x0000000835067223 */ /* 0x040fe20000000006 */
[-C--:B------:R-:W-:Y:S01]  /*6520*/  FFMA R43, R53, R42.reuse, -R26 ;  /* 0x0000002a352b7223 */ /* 0x080fe2000000081a */
[C---:B---3--:R-:W-:Y:S01]  /*6530*/  FADD R51, R9.reuse, -R2 ;  /* 0x8000000209337221 */ /* 0x048fe20000000000 */
[----:B------:R-:W-:Y:S01]  /*6540*/  FFMA R2, R48, R41, -R23 ;  /* 0x0000002930027223 */ /* 0x000fe20000000817 */
[----:B------:R-:W-:Y:S01]  /*6550*/  FADD R9, R9, -R20 ;  /* 0x8000001409097221 */ /* 0x000fe20000000000 */
[----:B------:R-:W-:Y:S01]  /*6560*/  FMUL R23, R44, R43 ;  /* 0x0000002b2c177220 */ /* 0x000fe20000400000 */
[C---:B------:R-:W-:Y:S01]  /*6570*/  FMUL R27, R51.reuse, R42 ;  /* 0x0000002a331b7220 */ /* 0x040fe20000400000 */
[----:B------:R-:W-:Y:S01]  /*6580*/  FFMA R55, R51, R2, R6 ;  /* 0x0000000233377223 */ /* 0x000fe20000000006 */
[-C--:B------:R-:W-:Y:S02]  /*6590*/  FMUL R28, R53, R9.reuse ;  /* 0x00000009351c7220 */ /* 0x080fe40000400000 */
[----:B------:R-:W-:Y:S01]  /*65a0*/  FFMA R27, R50, R9, -R27 ;  /* 0x00000009321b7223 */ /* 0x000fe2000000081b */
[----:B------:R-:W0:Y:S01]  /*65b0*/  F2F.F64.F32 R6, R55 ;  /* 0x0000003700067310 */ /* 0x000e220000201800 */
[----:B------:R-:W-:-:S04]  /*65c0*/  FFMA R28, R51, R49, -R28 ;  /* 0x00000031331c7223 */ /* 0x000fc8000000081c */
[----:B------:R-:W-:-:S04]  /*65d0*/  FFMA R23, R46, R28, R23 ;  /* 0x0000001c2e177223 */ /* 0x000fc80000000017 */
[----:B------:R-:W-:Y:S01]  /*65e0*/  FFMA R23, R48, R27, R23 ;  /* 0x0000001b30177223 */ /* 0x000fe20000000017 */
[----:B0-----:R-:W0:Y:S02]  /*65f0*/  MUFU.RCP64H R25, R7 ;  /* 0x0000000700197308 */ /* 0x001e240000001800 */
[----:B0-----:R-:W-:-:S08]  /*6600*/  DFMA R56, -R6, R24, 1 ;  /* 0x3ff000000638742b */ /* 0x001fd00000000118 */
[----:B------:R-:W-:-:S08]  /*6610*/  DFMA R56, R56, R56, R56 ;  /* 0x000000383838722b */ /* 0x000fd00000000038 */
[----:B------:R-:W-:Y:S01]  /*6620*/  DFMA R56, R24, R56, R24 ;  /* 0x000000381838722b */ /* 0x000fe20000000018 */
[----:B------:R-:W0:Y:S07]  /*6630*/  F2F.F64.F32 R24, R23 ;  /* 0x0000001700187310 */ /* 0x000e2e0000201800 */
[----:B------:R-:W-:-:S08]  /*6640*/  DFMA R60, -R6, R56, 1 ;  /* 0x3ff00000063c742b */ /* 0x000fd00000000138 */
[----:B------:R-:W-:-:S08]  /*6650*/  DFMA R60, R56, R60, R56 ;  /* 0x0000003c383c722b */ /* 0x000fd00000000038 */
[----:B0-----:R-:W-:-:S08]  /*6660*/  DMUL R58, R24, -R60 ;  /* 0x8000003c183a7228 */ /* 0x001fd00000000000 */
[--C-:B------:R-:W-:Y:S02]  /*6670*/  DFMA R56, -R6, R58, -R24.reuse ;  /* 0x0000003a0638722b */ /* 0x100fe40000000918 */
[----:B------:R-:W-:-:S06]  /*6680*/  DADD R24, -RZ, -R24 ;  /* 0x00000000ff187229 */ /* 0x000fcc0000000918 */
[----:B------:R-:W-:-:S04]  /*6690*/  DFMA R56, R60, R56, R58 ;  /* 0x000000383c38722b */ /* 0x000fc8000000003a */
[----:B------:R-:W-:-:S06]  /*66a0*/  FSETP.GEU.AND P1, PT, |R25|, 6.5827683646048100446e-37, PT ;  /* 0x036000001900780b */ /* 0x000fcc0003f2e200 */
[----:B------:R-:W-:-:S05]  /*66b0*/  FFMA R26, RZ, R7, R57 ;  /* 0x00000007ff1a7223 */ /* 0x000fca0000000039 */
[----:B------:R-:W-:-:S13]  /*66c0*/  FSETP.GT.AND P0, PT, |R26|, 1.469367938527859385e-39, PT ;  /* 0x001000001a00780b */ /* 0x000fda0003f04200 */
[----:B------:R-:W-:Y:S05]  /*66d0*/  @P0 BRA P1, `(.L_x_177) ;  /* 0x0000000000180947 */ /* 0x000fea0000800000 */
[----:B------:R-:W-:Y:S02]  /*66e0*/  MOV R26, R24 ;  /* 0x00000018001a7202 */ /* 0x000fe40000000f00 */
[----:B------:R-:W-:Y:S02]  /*66f0*/  MOV R23, R25 ;  /* 0x0000001900177202 */ /* 0x000fe40000000f00 */
[----:B------:R-:W-:-:S07]  /*6700*/  MOV R24, 0x6720 ;  /* 0x0000672000187802 */ /* 0x000fce0000000f00 */
[----:B----45:R-:W-:Y:S05]  /*6710*/  CALL.REL.NOINC `($__internal_0_$__cuda_sm20_div_rn_f64_full) ;  /* 0x0000008400787944 */ /* 0x030fea0003c00000 */
[----:B------:R-:W-:Y:S02]  /*6720*/  MOV R56, R6 ;  /* 0x0000000600387202 */ /* 0x000fe40000000f00 */
[----:B------:R-:W-:-:S07]  /*6730*/  MOV R57, R7 ;  /* 0x0000000700397202 */ /* 0x000fce0000000f00 */
.L_x_177:
[----:B------:R-:W-:Y:S05]  /*6740*/  BSYNC.RECONVERGENT B0 ;  /* 0x0000000000007941 */ /* 0x000fea0003800200 */
.L_x_176:
[----:B------:R-:W0:Y:S01]  /*6750*/  F2F.F32.F64 R56, R56 ;  /* 0x0000003800387310 */ /* 0x000e220000301000 */
[----:B------:R-:W-:Y:S01]  /*6760*/  BSSY.RECONVERGENT B3, `(.L_x_178) ;  /* 0x0000083000037945 */ /* 0x000fe20003800200 */
[----:B0-----:R-:W-:-:S04]  /*6770*/  FSETP.GEU.AND P0, PT, R56, RZ, PT ;  /* 0x000000ff3800720b */ /* 0x001fc80003f0e000 */
[----:B------:R-:W-:-:S13]  /*6780*/  FSETP.LT.OR P0, PT, R11, R56, !P0 ;  /* 0x000000380b00720b */ /* 0x000fda0004701400 */
[----:B------:R-:W-:Y:S05]  /*6790*/  @P0 BRA `(.L_x_179) ;  /* 0x0000000400fc0947 */ /* 0x000fea0003800000 */
[----:B------:R-:W0:Y:S01]  /*67a0*/  MUFU.RCP R6, R55 ;  /* 0x0000003700067308 */ /* 0x000e220000001000 */
[----:B------:R-:W-:Y:S01]  /*67b0*/  FMUL R43, R43, R40 ;  /* 0x000000282b2b7220 */ /* 0x000fe20000400000 */
[----:B------:R-:W-:Y:S03]  /*67c0*/  BSSY.RECONVERGENT B4, `(.L_x_180) ;  /* 0x000000e000047945 */ /* 0x000fe60003800200 */
        /* <DEDUP_REMOVED lines=11> */
[----:B----45:R-:W-:Y:S05]  /*6880*/  CALL.REL.NOINC `($__internal_2_$__cuda_sm3x_div_rn_noftz_f32_slowpath) ;  /* 0x0000008c00047944 */ /* 0x030fea0003c00000 */
[----:B------:R-:W-:-:S07]  /*6890*/  MOV R57, R6 ;  /* 0x0000000600397202 */ /* 0x000fce0000000f00 */
.L_x_181:
[----:B------:R-:W-:Y:S05]  /*68a0*/  BSYNC.RECONVERGENT B4 ;  /* 0x0000000000047941 */ /* 0x000fea0003800200 */
.L_x_180:
[----:B------:R-:W-:-:S04]  /*68b0*/  FSETP.GT.AND P0, PT, R57, 1, PT ;  /* 0x3f8000003900780b */ /* 0x000fc80003f04000 */
[----:B------:R-:W-:-:S13]  /*68c0*/  FSETP.LT.OR P0, PT, R57, RZ, P0 ;  /* 0x000000ff3900720b */ /* 0x000fda0000701400 */
        /* <DEDUP_REMOVED lines=16> */
.L_x_183:
[----:B------:R-:W-:Y:S05]  /*69d0*/  BSYNC.RECONVERGENT B4 ;  /* 0x0000000000047941 */ /* 0x000fea0003800200 */
.L_x_182:
[----:B------:R-:W-:-:S05]  /*69e0*/  FADD R57, -R57, 1 ;  /* 0x3f80000039397421 */ /* 0x000fca0000000100 */
[----:B------:R-:W-:-:S04]  /*69f0*/  FSETP.GT.AND P0, PT, R6, R57, PT ;  /* 0x000000390600720b */ /* 0x000fc80003f04000 */
[----:B------:R-:W-:-:S13]  /*6a00*/  FSETP.LT.OR P0, PT, R6, RZ, P0 ;  /* 0x000000ff0600720b */ /* 0x000fda0000701400 */
[----:B------:R-:W-:Y:S05]  /*6a10*/  @P0 BRA `(.L_x_179) ;  /* 0x00000004005c0947 */ /* 0x000fea0003800000 */
[----:B------:R-:W-:Y:S01]  /*6a20*/  FMUL R0, R53, R44 ;  /* 0x0000002c35007220 */ /* 0x000fe20000400000 */
[----:B------:R-:W-:-:S03]  /*6a30*/  FMUL R3, R51, R46 ;  /* 0x0000002e33037220 */ /* 0x000fc60000400000 */
[-C--:B------:R-:W-:Y:S01]  /*6a40*/  FFMA R51, R51, R48.reuse, -R0 ;  /* 0x0000003033337223 */ /* 0x080fe20000000800 */
[C---:B------:R-:W-:Y:S01]  /*6a50*/  FMUL R48, R50.reuse, R48 ;  /* 0x0000003032307220 */ /* 0x040fe20000400000 */
[----:B------:R-:W-:Y:S02]  /*6a60*/  FFMA R3, R50, R44, -R3 ;  /* 0x0000002c32037223 */ /* 0x000fe40000000803 */
[----:B------:R-:W-:Y:S01]  /*6a70*/  FMUL R0, R51, R51 ;  /* 0x0000003333007220 */ /* 0x000fe20000400000 */
[----:B------:R-:W-:-:S03]  /*6a80*/  FFMA R46, R53, R46, -R48 ;  /* 0x0000002e352e7223 */ /* 0x000fc60000000830 */
[----:B------:R-:W-:-:S04]  /*6a90*/  FFMA R5, R3, R3, R0 ;  /* 0x0000000303057223 */ /* 0x000fc80000000000 */
[----:B------:R-:W-:-:S04]  /*6aa0*/  FFMA R7, R46, R46, R5 ;  /* 0x0000002e2e077223 */ /* 0x000fc80000000005 */
[----:B------:R0:W1:Y:S01]  /*6ab0*/  MUFU.RSQ R0, R7 ;  /* 0x0000000700007308 */ /* 0x0000620000001400 */
[----:B------:R-:W-:-:S04]  /*6ac0*/  IADD3 R2, PT, PT, R7, -0xd000000, RZ ;  /* 0xf300000007027810 */ /* 0x000fc80007ffe0ff */
[----:B------:R-:W-:-:S13]  /*6ad0*/  ISETP.GT.U32.AND P0, PT, R2, 0x727fffff, PT ;  /* 0x727fffff0200780c */ /* 0x000fda0003f04070 */
[----:B01----:R-:W-:Y:S05]  /*6ae0*/  @!P0 BRA `(.L_x_184) ;  /* 0x0000000000188947 */ /* 0x003fea0003800000 */
[----:B------:R-:W-:Y:S01]  /*6af0*/  BSSY.RECONVERGENT B0, `(.L_x_185) ;  /* 0x0000003000007945 */ /* 0x000fe20003800200 */
[----:B------:R-:W-:-:S07]  /*6b00*/  MOV R6, 0x6b20 ;  /* 0x00006b2000067802 */ /* 0x000fce0000000f00 */
[----:B----45:R-:W-:Y:S05]  /*6b10*/  CALL.REL.NOINC `($__internal_1_$__cuda_sm20_sqrt_rn_f32_slowpath) ;  /* 0x00000088000c7944 */ /* 0x030fea0003c00000 */
[----:B------:R-:W-:Y:S05]  /*6b20*/  BSYNC.RECONVERGENT B0 ;  /* 0x0000000000007941 */ /* 0x000fea0003800200 */
.L_x_185:
[----:B------:R-:W-:Y:S01]  /*6b30*/  MOV R2, R27 ;  /* 0x0000001b00027202 */ /* 0x000fe20000000f00 */
[----:B------:R-:W-:Y:S06]  /*6b40*/  BRA `(.L_x_186) ;  /* 0x0000000000107947 */ /* 0x000fec0003800000 */
.L_x_184:
[----:B------:R-:W-:Y:S01]  /*6b50*/  FMUL.FTZ R2, R7, R0 ;  /* 0x0000000007027220 */ /* 0x000fe20000410000 */
[----:B------:R-:W-:-:S03]  /*6b60*/  FMUL.FTZ R0, R0, 0.5 ;  /* 0x3f00000000007820 */ /* 0x000fc60000410000 */
[----:B------:R-:W-:-:S04]  /*6b70*/  FFMA R5, -R2, R2, R7 ;  /* 0x0000000202057223 */ /* 0x000fc80000000107 */
[----:B------:R-:W-:-:S07]  /*6b80*/  FFMA R2, R5, R0, R2 ;  /* 0x0000000005027223 */ /* 0x000fce0000000002 */
.L_x_186:
        /* <DEDUP_REMOVED lines=14> */
.L_x_188:
[----:B------:R-:W-:Y:S05]  /*6c70*/  BSYNC.RECONVERGENT B4 ;  /* 0x0000000000047941 */ /* 0x000fea0003800200 */
.L_x_187:
        /* <DEDUP_REMOVED lines=14> */
.L_x_190:
[----:B------:R-:W-:Y:S05]  /*6d60*/  BSYNC.RECONVERGENT B4 ;  /* 0x0000000000047941 */ /* 0x000fea0003800200 */
.L_x_189:
        /* <DEDUP_REMOVED lines=13> */
.L_x_192:
[----:B------:R-:W-:Y:S05]  /*6e40*/  BSYNC.RECONVERGENT B4 ;  /* 0x0000000000047941 */ /* 0x000fea0003800200 */
.L_x_191:
[----:B------:R0:W1:Y:S01]  /*6e50*/  LDC R38, c[0x3][R52+0x954] ;  /* 0x00c2550034267b82 */ /* 0x0000620000000800 */
[----:B------:R-:W-:Y:S01]  /*6e60*/  FMUL R3, R4, R41 ;  /* 0x0000002904037220 */ /* 0x000fe20000400000 */
[----:B------:R-:W-:Y:S02]  /*6e70*/  PLOP3.LUT P5, PT, PT, PT, PT, 0x80, 0x8 ;  /* 0x000000000008781c */ /* 0x000fe40003faf070 */
[----:B------:R-:W-:Y:S01]  /*6e80*/  MOV R11, R56 ;  /* 0x00000038000b7202 */ /* 0x000fe20000000f00 */
[----:B------:R-:W-:-:S03]  /*6e90*/  FFMA R3, R0, R45, R3 ;  /* 0x0000002d00037223 */ /* 0x000fc60000000003 */
[----:B------:R0:W2:Y:S01]  /*6ea0*/  LDC R39, c[0x3][R52+0x958] ;  /* 0x00c2560034277b82 */ /* 0x0000a20000000800 */
[----:B------:R-:W-:-:S05]  /*6eb0*/  FFMA R3, R6, R40, R3 ;  /* 0x0000002806037223 */ /* 0x000fca0000000003 */
[----:B------:R-:W-:Y:S02]  /*6ec0*/  FSETP.GT.AND P0, PT, R3, RZ, PT ;  /* 0x000000ff0300720b */ /* 0x000fe40003f04000 */
[----:B------:R0:W3:Y:S02]  /*6ed0*/  LDC R36, c[0x3][R52+0x95c] ;  /* 0x00c2570034247b82 */ /* 0x0000e40000000800 */
[----:B------:R-:W-:Y:S02]  /*6ee0*/  FSEL R5, -R0, R0, P0 ;  /* 0x0000000000057208 */ /* 0x000fe40000000100 */
[----:B------:R-:W-:Y:S02]  /*6ef0*/  FSEL R4, -R4, R4, P0 ;  /* 0x0000000404047208 */ /* 0x000fe40000000100 */
[----:B------:R-:W-:Y:S02]  /*6f00*/  FSEL R0, -R6, R6, P0 ;  /* 0x0000000606007208 */ /* 0x000fe40000000100 */
[----:B------:R0:W0:Y:S08]  /*6f10*/  LDC R37, c[0x3][R52+0x960] ;  /* 0x00c2580034257b82 */ /* 0x0000300000000800 */
[----:B----4-:R4:W0:Y:S08]  /*6f20*/  LDC R34, c[0x3][R52+0x964] ;  /* 0x00c2590034227b82 */ /* 0x0108300000000800 */
[----:B------:R4:W0:Y:S08]  /*6f30*/  LDC R35, c[0x3][R52+0x968] ;  /* 0x00c25a0034237b82 */ /* 0x0008300000000800 */
[----:B-----5:R4:W5:Y:S08]  /*6f40*/  LDC R32, c[0x3][R52+0x96c] ;  /* 0x00c25b0034207b82 */ /* 0x0209700000000800 */
[----:B------:R4:W0:Y:S08]  /*6f50*/  LDC R33, c[0x3][R52+0x970] ;  /* 0x00c25c0034217b82 */ /* 0x0008300000000800 */
[----:B------:R4:W0:Y:S08]  /*6f60*/  LDC R30, c[0x3][R52+0x974] ;  /* 0x00c25d00341e7b82 */ /* 0x0008300000000800 */
[----:B------:R4:W0:Y:S08]  /*6f70*/  LDC R31, c[0x3][R52+0x978] ;  /* 0x00c25e00341f7b82 */ /* 0x0008300000000800 */
[----:B-123--:R4:W0:Y:S02]  /*6f80*/  LDC R29, c[0x3][R52+0x97c] ;  /* 0x00c25f00341d7b82 */ /* 0x00e8240000000800 */
.L_x_179:
[----:B------:R-:W-:Y:S05]  /*6f90*/  BSYNC.RECONVERGENT B3 ;  /* 0x0000000000037941 */ /* 0x000fea0003800200 */
.L_x_178:
[----:B------:R-:W-:Y:S05]  /*6fa0*/  @P4 BRA `(.L_x_193) ;  /* 0xfffffff000e44947 */ /* 0x000fea000383ffff */
[----:B------:R-:W-:-:S07]  /*6fb0*/  SEL R2, RZ, 0x1, !P5 ;  /* 0x00000001ff027807 */ /* 0x000fce0006800000 */
.L_x_175:
[----:B------:R-:W-:-:S04]  /*6fc0*/  PRMT R2, R2, 0x9910, RZ ;  /* 0x0000991002027816 */ /* 0x000fc800000000ff */
[----:B------:R-:W-:-:S13]  /*6fd0*/  ISETP.NE.AND P0, PT, R2, RZ, PT ;  /* 0x000000ff0200720c */ /* 0x000fda0003f05270 */
[----:B------:R-:W-:Y:S05]  /*6fe0*/  @!P0 BRA `(.L_x_194) ;  /* 0x0000007800f48947 */ /* 0x000fea0003800000 */
[----:B------:R-:W-:Y:S01]  /*6ff0*/  FMUL R2, R41, R41 ;  /* 0x0000002929027220 */ /* 0x000fe20000400000 */
[----:B0-----:R-:W0:Y:S01]  /*7000*/  LDC R8, c[0x3][0x40] ;  /* 0x00c01000ff087b82 */ /* 0x001e220000000800 */
[----:B------:R-:W-:Y:S02]  /*7010*/  BSSY.RECONVERGENT B0, `(.L_x_195) ;  /* 0x0000016000007945 */ /* 0x000fe40003800200 */
[----:B------:R-:W-:-:S04]  /*7020*/  FFMA R3, R45, R45, R2 ;  /* 0x0000002d2d037223 */ /* 0x000fc80000000002 */
[----:B------:R-:W-:Y:S01]  /*7030*/  FFMA R7, R40, R40, R3 ;  /* 0x0000002828077223 */ /* 0x000fe20000000003 */
[----:B------:R-:W-:-:S03]  /*7040*/  FADD R3, -R47, 1 ;  /* 0x3f8000002f037421 */ /* 0x000fc60000000100 */
[----:B------:R1:W0:Y:S01]  /*7050*/  MUFU.RSQ R6, R7 ;  /* 0x0000000700067308 */ /* 0x0002220000001400 */
[----:B------:R-:W-:Y:S01]  /*7060*/  IADD3 R2, PT, PT, R7, -0xd000000, RZ ;  /* 0xf300000007027810 */ /* 0x000fe20007ffe0ff */
[C---:B------:R-:W-:Y:S01]  /*7070*/  FMUL R3, R14.reuse, R3 ;  /* 0x000000030e037220 */ /* 0x040fe20000400000 */
[----:B------:R-:W-:Y:S02]  /*7080*/  FMUL R14, R14, R47 ;  /* 0x0000002f0e0e7220 */ /* 0x000fe40000400000 */
[----:B------:R-:W-:Y:S01]  /*7090*/  ISETP.GT.U32.AND P0, PT, R2, 0x727fffff, PT ;  /* 0x727fffff0200780c */ /* 0x000fe20003f04070 */
[-C--:B------:R-:W-:Y:S01]  /*70a0*/  FFMA R13, R18, R3.reuse, R13 ;  /* 0x00000003120d7223 */ /* 0x080fe2000000000d */
[-C--:B------:R-:W-:Y:S01]  /*70b0*/  FFMA R12, R17, R3.reuse, R12 ;  /* 0x00000003110c7223 */ /* 0x080fe2000000000c */
[----:B------:R-:W-:Y:S01]  /*70c0*/  FFMA R10, R15, R3, R10 ;  /* 0x000000030f0a7223 */ /* 0x000fe2000000000a */
[----:B0-----:R-:W-:-:S09]  /*70d0*/  ISETP.GE.AND P4, PT, R8, 0x1, PT ;  /* 0x000000010800780c */ /* 0x001fd20003f86270 */
[----:B-1----:R-:W-:Y:S05]  /*70e0*/  @!P0 BRA `(.L_x_196) ;  /* 0x0000000000108947 */ /* 0x002fea0003800000 */
[----:B------:R-:W-:-:S07]  /*70f0*/  MOV R6, 0x7110 ;  /* 0x0000711000067802 */ /* 0x000fce0000000f00 */
[----:B--2345:R-:W-:Y:S05]  /*7100*/  CALL.REL.NOINC `($__internal_1_$__cuda_sm20_sqrt_rn_f32_slowpath) ;  /* 0x0000008000907944 */ /* 0x03cfea0003c00000 */
[----:B------:R-:W-:Y:S01]  /*7110*/  MOV R2, R27 ;  /* 0x0000001b00027202 */ /* 0x000fe20000000f00 */
[----:B------:R-:W-:Y:S06]  /*7120*/  BRA `(.L_x_197) ;  /* 0x0000000000107947 */ /* 0x000fec0003800000 */
.L_x_196:
[----:B------:R-:W-:Y:S01]  /*7130*/  FMUL.FTZ R2, R7, R6 ;  /* 0x0000000607027220 */ /* 0x000fe20000410000 */
[----:B------:R-:W-:-:S03]  /*7140*/  FMUL.FTZ R6, R6, 0.5 ;  /* 0x3f00000006067820 */ /* 0x000fc60000410000 */
[----:B------:R-:W-:-:S04]  /*7150*/  FFMA R3, -R2, R2, R7 ;  /* 0x0000000202037223 */ /* 0x000fc80000000107 */
[----:B------:R-:W-:-:S07]  /*7160*/  FFMA R2, R3, R6, R2 ;  /* 0x0000000603027223 */ /* 0x000fce0000000002 */
.L_x_197:
[----:B--23--:R-:W-:Y:S05]  /*7170*/  BSYNC.RECONVERGENT B0 ;  /* 0x0000000000007941 */ /* 0x00cfea0003800200 */
.L_x_195:
        /* <DEDUP_REMOVED lines=14> */
.L_x_199:
[----:B------:R-:W-:Y:S05]  /*7260*/  BSYNC.RECONVERGENT B3 ;  /* 0x0000000000037941 */ /* 0x000fea0003800200 */
.L_x_198:
        /* <DEDUP_REMOVED lines=14> */
.L_x_201:
[----:B------:R-:W-:Y:S05]  /*7350*/  BSYNC.RECONVERGENT B3 ;  /* 0x0000000000037941 */ /* 0x000fea0003800200 */
.L_x_200:
        /* <DEDUP_REMOVED lines=14> */
.L_x_203:
[----:B------:R-:W-:Y:S05]  /*7440*/  BSYNC.RECONVERGENT B3 ;  /* 0x0000000000037941 */ /* 0x000fea0003800200 */
.L_x_202:
[-C--:B------:R-:W-:Y:S01]  /*7450*/  FFMA R21, R42, R11.reuse, R21 ;  /* 0x0000000b2a157223 */ /* 0x080fe20000000015 */
[-C--:B------:R-:W-:Y:S01]  /*7460*/  FFMA R19, R44, R11.reuse, R19 ;  /* 0x0000000b2c137223 */ /* 0x080fe20000000013 */
[----:B------:R-:W-:Y:S01]  /*7470*/  FFMA R20, R45, R11, R20 ;  /* 0x0000000b2d147223 */ /* 0x000fe20000000014 */
[----:B------:R-:W-:Y:S01]  /*7480*/  FMUL R18, R38, 0.80000001192092895508 ;  /* 0x3f4ccccd26127820 */ /* 0x000fe20000400000 */
[----:B------:R-:W-:Y:S01]  /*7490*/  FMUL R17, R39, 0.80000001192092895508 ;  /* 0x3f4ccccd27117820 */ /* 0x000fe20000400000 */
[----:B------:R-:W-:Y:S01]  /*74a0*/  FMUL R15, R36, 0.80000001192092895508 ;  /* 0x3f4ccccd240f7820 */ /* 0x000fe20000400000 */
[----:B------:R-:W-:Y:S06]  /*74b0*/  @!P4 BRA `(.L_x_204) ;  /* 0x0000006c008cc947 */ /* 0x000fec0003800000 */
[----:B------:R-:W-:Y:S02]  /*74c0*/  HFMA2 R48, -RZ, RZ, 0, 0 ;  /* 0x00000000ff307431 */ /* 0x000fe400000001ff */
[----:B------:R-:W-:Y:S01]  /*74d0*/  FFMA R47, R5, 0.0099999997764825820923, R21 ;  /* 0x3c23d70a052f7823 */ /* 0x000fe20000000015 */
[----:B------:R-:W-:Y:S01]  /*74e0*/  FFMA R49, R4, 0.0099999997764825820923, R19 ;  /* 0x3c23d70a04317823 */ /* 0x000fe20000000013 */
[----:B------:R-:W-:-:S07]  /*74f0*/  FFMA R46, R0, 0.0099999997764825820923, R20 ;  /* 0x3c23d70a002e7823 */ /* 0x000fce0000000014 */
.L_x_414:
[----:B------:R-:W0:Y:S01]  /*7500*/  LDC R23, c[0x3][0x30] ;  /* 0x00c00c00ff177b82 */ /* 0x000e220000000800 */
[C---:B------:R-:W-:Y:S01]  /*7510*/  IMAD R58, R48.reuse, 0x18, RZ ;  /* 0x00000018303a7824 */ /* 0x040fe200078e02ff */
[----:B------:R-:W-:Y:S02]  /*7520*/  IADD3 R48, PT, PT, R48, 0x1, RZ ;  /* 0x0000000130307810 */ /* 0x000fe40007ffe0ff */
[----:B------:R-:W-:Y:S02]  /*7530*/  PRMT R3, RZ, 0x7610, R3 ;  /* 0x00007610ff037816 */ /* 0x000fe40000000003 */
[----:B------:R-:W-:Y:S02]  /*7540*/  ISETP.NE.AND P6, PT, R48, UR4, PT ;  /* 0x0000000430007c0c */ /* 0x000fe4000bfc5270 */
[----:B------:R-:W1:Y:S01]  /*7550*/  LDC.64 R6, c[0x3][R58+0xc78] ;  /* 0x00c31e003a067b82 */ /* 0x000e620000000a00 */
[----:B------:R-:W-:-:S07]  /*7560*/  MOV R57, 0x7f7fffff ;  /* 0x7f7fffff00397802 */ /* 0x000fce0000000f00 */
[----:B------:R-:W2:Y:S01]  /*7570*/  LDC R2, c[0x3][R58+0xc74] ;  /* 0x00c31d003a027b82 */ /* 0x000ea20000000800 */
[----:B0-----:R-:W-:Y:S01]  /*7580*/  ISETP.GE.AND P0, PT, R23, 0x1, PT ;  /* 0x000000011700780c */ /* 0x001fe20003f06270 */
[----:B-1----:R-:W-:Y:S01]  /*7590*/  FADD R11, -R19, R6 ;  /* 0x00000006130b7221 */ /* 0x002fe20000000100 */
[----:B------:R-:W-:Y:S01]  /*75a0*/  FADD R8, -R20, R7 ;  /* 0x0000000714087221 */ /* 0x000fe20000000100 */
[----:B--2---:R-:W-:-:S10]  /*75b0*/  FADD R9, -R21, R2 ;  /* 0x0000000215097221 */ /* 0x004fd40000000100 */
[----:B------:R-:W-:Y:S05]  /*75c0*/  @!P0 BRA `(.L_x_205) ;  /* 0x0000001400e48947 */ /* 0x000fea0003800000 */
[----:B------:R-:W-:Y:S01]  /*75d0*/  FMUL R2, R11, R11 ;  /* 0x0000000b0b027220 */ /* 0x000fe20000400000 */
[----:B------:R-:W-:Y:S01]  /*75e0*/  BSSY.RECONVERGENT B0, `(.L_x_206) ;  /* 0x0000010000007945 */ /* 0x000fe20003800200 */
[----:B------:R-:W-:Y:S02]  /*75f0*/  ISETP.GE.U32.AND P4, PT, R23, 0x4, PT ;  /* 0x000000041700780c */ /* 0x000fe40003f86070 */
        /* <DEDUP_REMOVED lines=10> */
.L_x_207:
[----:B------:R-:W-:Y:S01]  /*76a0*/  FMUL.FTZ R40, R7, R2 ;  /* 0x0000000207287220 */ /* 0x000fe20000410000 */
[----:B------:R-:W-:-:S03]  /*76b0*/  FMUL.FTZ R2, R2, 0.5 ;  /* 0x3f00000002027820 */ /* 0x000fc60000410000 */
[----:B------:R-:W-:-:S04]  /*76c0*/  FFMA R3, -R40, R40, R7 ;  /* 0x0000002828037223 */ /* 0x000fc80000000107 */
[----:B------:R-:W-:-:S07]  /*76d0*/  FFMA R40, R3, R2, R40 ;  /* 0x0000000203287223 */ /* 0x000fce0000000028 */
.L_x_208:
[----:B------:R-:W-:Y:S05]  /*76e0*/  BSYNC.RECONVERGENT B0 ;  /* 0x0000000000007941 */ /* 0x000fea0003800200 */
.L_x_206:
        /* <DEDUP_REMOVED lines=14> */
.L_x_210:
[----:B------:R-:W-:Y:S05]  /*77d0*/  BSYNC.RECONVERGENT B3 ;  /* 0x0000000000037941 */ /* 0x000fea0003800200 */
.L_x_209:
        /* <DEDUP_REMOVED lines=14> */
.L_x_212:
[----:B------:R-:W-:Y:S05]  /*78c0*/  BSYNC.RECONVERGENT B3 ;  /* 0x0000000000037941 */ /* 0x000fea0003800200 */
.L_x_211:
        /* <DEDUP_REMOVED lines=14> */
.L_x_214:
[----:B------:R-:W-:Y:S05]  /*79b0*/  BSYNC.RECONVERGENT B3 ;  /* 0x0000000000037941 */ /* 0x000fea0003800200 */
.L_x_213:
[----:B------:R-:W-:Y:S01]  /*79c0*/  HFMA2 R40, -RZ, RZ, 0, 0 ;  /* 0x00000000ff287431 */ /* 0x000fe200000001ff */
[----:B------:R-:W-:Y:S02]  /*79d0*/  PLOP3.LUT P0, PT, PT, PT, PT, 0x8, 0x80 ;  /* 0x000000000080781c */ /* 0x000fe40003f0e170 */
[----:B------:R-:W-:Y:S01]  /*79e0*/  MOV R57, 0x7f7fffff ;  /* 0x7f7fffff00397802 */ /* 0x000fe20000000f00 */
[----:B------:R-:W-:Y:S10]  /*79f0*/  @!P4 BRA `(.L_x_215) ;  /* 0x0000000800c0c947 */ /* 0x000ff40003800000 */
[----:B------:R-:W-:Y:S02]  /*7a00*/  PLOP3.LUT P0, PT, PT, PT, PT, 0x8, 0x80 ;  /* 0x000000000080781c */ /* 0x000fe40003f0e170 */
[----:B------:R-:W-:Y:S02]  /*7a10*/  MOV R57, 0x7f7fffff ;  /* 0x7f7fffff00397802 */ /* 0x000fe40000000f00 */
[----:B------:R-:W-:-:S09]  /*7a20*/  MOV R40, RZ ;  /* 0x000000ff00287202 */ /* 0x000fd20000000f00 */
.L_x_236:
[C---:B------:R-:W-:Y:S01]  /*7a30*/  SHF.L.U32 R41, R40.reuse, 0x6, RZ ;  /* 0x0000000628297819 */ /* 0x040fe200000006ff */
[----:B------:R-:W-:Y:S01]  /*7a40*/  BSSY.RECONVERGENT B0, `(.L_x_216) ;  /* 0x000002b000007945 */ /* 0x000fe20003800200 */
[----:B------:R-:W-:Y:S02]  /*7a50*/  IADD3 R40, PT, PT, R40, 0x4, RZ ;  /* 0x0000000428287810 */ /* 0x000fe40007ffe0ff */
[----:B------:R-:W0:Y:S02]  /*7a60*/  LDC.64 R6, c[0x3][R41+0x48] ;  /* 0x00c0120029067b82 */ /* 0x000e240000000a00 */
[----:B------:R-:W-:-:S06]  /*7a70*/  ISETP.NE.AND P2, PT, R40, UR5, PT ;  /* 0x0000000528007c0c */ /* 0x000fcc000bf45270 */
[----:B------:R-:W1:Y:S01]  /*7a80*/  LDC R24, c[0x3][R41+0x44] ;  /* 0x00c0110029187b82 */ /* 0x000e620000000800 */
[----:B0-----:R-:W-:Y:S01]  /*7a90*/  FADD R25, -R49, R6 ;  /* 0x0000000631197221 */ /* 0x001fe20000000100 */
[----:B------:R-:W-:-:S03]  /*7aa0*/  FADD R27, -R46, R7 ;  /* 0x000000072e1b7221 */ /* 0x000fc60000000100 */
[----:B------:R-:W-:Y:S01]  /*7ab0*/  FMUL R6, R25, R2 ;  /* 0x0000000219067220 */ /* 0x000fe20000400000 */
[----:B-1----:R-:W-:-:S04]  /*7ac0*/  FADD R23, -R47, R24 ;  /* 0x000000182f177221 */ /* 0x002fc80000000100 */
        /* <DEDUP_REMOVED lines=23> */
[----:B----45:R-:W-:Y:S05]  /*7c40*/  CALL.REL.NOINC `($__internal_1_$__cuda_sm20_sqrt_rn_f32_slowpath) ;  /* 0x0000007400c07944 */ /* 0x030fea0003c00000 */
[----:B------:R-:W-:Y:S05]  /*7c50*/  BRA `(.L_x_220) ;  /* 0x0000000000107947 */ /* 0x000fea0003800000 */
.L_x_219:
[----:B------:R-:W-:Y:S01]  /*7c60*/  FMUL.FTZ R27, R24, R43 ;  /* 0x0000002b181b7220 */ /* 0x000fe20000410000 */
[----:B------:R-:W-:-:S03]  /*7c70*/  FMUL.FTZ R7, R43, 0.5 ;  /* 0x3f0000002b077820 */ /* 0x000fc60000410000 */
[----:B------:R-:W-:-:S04]  /*7c80*/  FFMA R6, -R27, R27, R24 ;  /* 0x0000001b1b067223 */ /* 0x000fc80000000118 */
[----:B------:R-:W-:-:S07]  /*7c90*/  FFMA R27, R6, R7, R27 ;  /* 0x00000007061b7223 */ /* 0x000fce000000001b */
.L_x_220:
[----:B------:R-:W-:Y:S05]  /*7ca0*/  BSYNC.RECONVERGENT B1 ;  /* 0x0000000000017941 */ /* 0x000fea0003800200 */
.L_x_218:
[----:B------:R-:W-:-:S05]  /*7cb0*/  FADD R50, R50, -R27 ;  /* 0x8000001b32327221 */ /* 0x000fca0000000000 */
[----:B------:R-:W-:-:S13]  /*7cc0*/  FSETP.GEU.AND P1, PT, R50, R57, PT ;  /* 0x000000393200720b */ /* 0x000fda0003f2e000 */
[----:B------:R-:W-:Y:S02]  /*7cd0*/  @!P1 PLOP3.LUT P0, PT, PT, PT, PT, 0x80, 0x8 ;  /* 0x000000000008981c */ /* 0x000fe40003f0f070 */
[----:B------:R-:W-:-:S11]  /*7ce0*/  @!P1 MOV R57, R50 ;  /* 0x0000003200399202 */ /* 0x000fd60000000f00 */
.L_x_217:
[----:B------:R-:W-:Y:S05]  /*7cf0*/  BSYNC.RECONVERGENT B0 ;  /* 0x0000000000007941 */ /* 0x000fea0003800200 */
.L_x_216:
[----:B------:R-:W0:Y:S01]  /*7d00*/  LDC.64 R6, c[0x3][R41+0x88] ;  /* 0x00c0220029067b82 */ /* 0x000e220000000a00 */
[----:B------:R-:W-:Y:S07]  /*7d10*/  BSSY.RECONVERGENT B0, `(.L_x_221) ;  /* 0x0000028000007945 */ /* 0x000fee0003800200 */
        /* <DEDUP_REMOVED lines=30> */
.L_x_224:
[----:B------:R-:W-:Y:S01]  /*7f00*/  FMUL.FTZ R27, R24, R43 ;  /* 0x0000002b181b7220 */ /* 0x000fe20000410000 */
[----:B------:R-:W-:-:S03]  /*7f10*/  FMUL.FTZ R7, R43, 0.5 ;  /* 0x3f0000002b077820 */ /* 0x000fc60000410000 */
[----:B------:R-:W-:-:S04]  /*7f20*/  FFMA R6, -R27, R27, R24 ;  /* 0x0000001b1b067223 */ /* 0x000fc80000000118 */
[----:B------:R-:W-:-:S07]  /*7f30*/  FFMA R27, R6, R7, R27 ;  /* 0x00000007061b7223 */ /* 0x000fce000000001b */
.L_x_225:
[----:B------:R-:W-:Y:S05]  /*7f40*/  BSYNC.RECONVERGENT B1 ;  /* 0x0000000000017941 */ /* 0x000fea0003800200 */
.L_x_223:
[----:B------:R-:W-:-:S05]  /*7f50*/  FADD R50, R50, -R27 ;  /* 0x8000001b32327221 */ /* 0x000fca0000000000 */
[----:B------:R-:W-:-:S13]  /*7f60*/  FSETP.GEU.AND P1, PT, R50, R57, PT ;  /* 0x000000393200720b */ /* 0x000fda0003f2e000 */
[----:B------:R-:W-:Y:S02]  /*7f70*/  @!P1 PLOP3.LUT P0, PT, PT, PT, PT, 0x80, 0x8 ;  /* 0x000000000008981c */ /* 0x000fe40003f0f070 */
[----:B------:R-:W-:-:S11]  /*7f80*/  @!P1 MOV R57, R50 ;  /* 0x0000003200399202 */ /* 0x000fd60000000f00 */
.L_x_222:
[----:B------:R-:W-:Y:S05]  /*7f90*/  BSYNC.RECONVERGENT B0 ;  /* 0x0000000000007941 */ /* 0x000fea0003800200 */
.L_x_221:
        /* <DEDUP_REMOVED lines=32> */
.L_x_229:
[----:B------:R-:W-:Y:S01]  /*81a0*/  FMUL.FTZ R27, R24, R43 ;  /* 0x0000002b181b7220 */ /* 0x000fe20000410000 */
[----:B------:R-:W-:-:S03]  /*81b0*/  FMUL.FTZ R7, R43, 0.5 ;  /* 0x3f0000002b077820 */ /* 0x000fc60000410000 */
[----:B------:R-:W-:-:S04]  /*81c0*/  FFMA R6, -R27, R27, R24 ;  /* 0x0000001b1b067223 */ /* 0x000fc80000000118 */
[----:B------:R-:W-:-:S07]  /*81d0*/  FFMA R27, R6, R7, R27 ;  /* 0x00000007061b7223 */ /* 0x000fce000000001b */
.L_x_230:
[----:B------:R-:W-:Y:S05]  /*81e0*/  BSYNC.RECONVERGENT B1 ;  /* 0x0000000000017941 */ /* 0x000fea0003800200 */
.L_x_228:
[----:B------:R-:W-:-:S05]  /*81f0*/  FADD R50, R50, -R27 ;  /* 0x8000001b32327221 */ /* 0x000fca0000000000 */
[----:B------:R-:W-:-:S13]  /*8200*/  FSETP.GEU.AND P1, PT, R50, R57, PT ;  /* 0x000000393200720b */ /* 0x000fda0003f2e000 */
[----:B------:R-:W-:Y:S02]  /*8210*/  @!P1 PLOP3.LUT P0, PT, PT, PT, PT, 0x80, 0x8 ;  /* 0x000000000008981c */ /* 0x000fe40003f0f070 */
[----:B------:R-:W-:-:S11]  /*8220*/  @!P1 MOV R57, R50 ;  /* 0x0000003200399202 */ /* 0x000fd60000000f00 */
.L_x_227:
[----:B------:R-:W-:Y:S05]  /*8230*/  BSYNC.RECONVERGENT B0 ;  /* 0x0000000000007941 */ /* 0x000fea0003800200 */
.L_x_226:
        /* <DEDUP_REMOVED lines=32> */
.L_x_234:
[----:B------:R-:W-:Y:S01]  /*8440*/  FMUL.FTZ R27, R24, R41 ;  /* 0x00000029181b7220 */ /* 0x000fe20000410000 */
[----:B------:R-:W-:-:S03]  /*8450*/  FMUL.FTZ R7, R41, 0.5 ;  /* 0x3f00000029077820 */ /* 0x000fc60000410000 */
[----:B------:R-:W-:-:S04]  /*8460*/  FFMA R6, -R27, R27, R24 ;  /* 0x0000001b1b067223 */ /* 0x000fc80000000118 */
[----:B------:R-:W-:-:S07]  /*8470*/  FFMA R27, R6, R7, R27 ;  /* 0x00000007061b7223 */ /* 0x000fce000000001b */
.L_x_235:
[----:B------:R-:W-:Y:S05]  /*8480*/  BSYNC.RECONVERGENT B1 ;  /* 0x0000000000017941 */ /* 0x000fea0003800200 */
.L_x_233:
[----:B------:R-:W-:-:S05]  /*8490*/  FADD R50, R50, -R27 ;  /* 0x8000001b32327221 */ /* 0x000fca0000000000 */
[----:B------:R-:W-:-:S13]  /*84a0*/  FSETP.GEU.AND P1, PT, R50, R57, PT ;  /* 0x000000393200720b */ /* 0x000fda0003f2e000 */
[----:B------:R-:W-:Y:S02]  /*84b0*/  @!P1 PLOP3.LUT P0, PT, PT, PT, PT, 0x80, 0x8 ;  /* 0x000000000008981c */ /* 0x000fe40003f0f070 */
[----:B------:R-:W-:-:S11]  /*84c0*/  @!P1 MOV R57, R50 ;  /* 0x0000003200399202 */ /* 0x000fd60000000f00 */
.L_x_232:
[----:B------:R-:W-:Y:S05]  /*84d0*/  BSYNC.RECONVERGENT B0 ;  /* 0x0000000000007941 */ /* 0x000fea0003800200 */
.L_x_231:
[----:B------:R-:W-:Y:S05]  /*84e0*/  @P2 BRA `(.L_x_236) ;  /* 0xfffffff400502947 */ /* 0x000fea000383ffff */
[----:B------:R-:W-:-:S07]  /*84f0*/  MOV R40, UR5 ;  /* 0x0000000500287c02 */ /* 0x000fce0008000f00 */
.L_x_215:
[----:B------:R-:W-:-:S09]  /*8500*/  UISETP.NE.AND UP0, UPT, UR10, URZ, UPT ;  /* 0x000000ff0a00728c */ /* 0x000fd2000bf05270 */
[----:B------:R-:W-:Y:S05]  /*8510*/  BRA.U !UP0, `(.L_x_237) ;  /* 0x00000009080c7547 */ /* 0x000fea000b800000 */
[----:B------:R-:W-:Y:S01]  /*8520*/  SHF.L.U32 R40, R40, 0x6, RZ ;  /* 0x0000000628287819 */ /* 0x000fe200000006ff */
[----:B------:R-:W-:Y:S03]  /*8530*/  BSSY.RECONVERGENT B0, `(.L_x_238) ;  /* 0x0000029000007945 */ /* 0x000fe60003800200 */
[----:B------:R-:W0:Y:S08]  /*8540*/  LDC.64 R6, c[0x3][R40+0x48] ;  /* 0x00c0120028067b82 */ /* 0x000e300000000a00 */
        /* <DEDUP_REMOVED lines=30> */
.L_x_241:
[----:B------:R-:W-:Y:S01]  /*8730*/  FMUL.FTZ R27, R24, R41 ;  /* 0x00000029181b7220 */ /* 0x000fe20000410000 */
[----:B------:R-:W-:-:S03]  /*8740*/  FMUL.FTZ R7, R41, 0.5 ;  /* 0x3f00000029077820 */ /* 0x000fc60000410000 */
[----:B------:R-:W-:-:S04]  /*8750*/  FFMA R6, -R27, R27, R24 ;  /* 0x0000001b1b067223 */ /* 0x000fc80000000118 */
[----:B------:R-:W-:-:S07]  /*8760*/  FFMA R27, R6, R7, R27 ;  /* 0x00000007061b7223 */ /* 0x000fce000000001b */
.L_x_242:
[----:B------:R-:W-:Y:S05]  /*8770*/  BSYNC.RECONVERGENT B1 ;  /* 0x0000000000017941 */ /* 0x000fea0003800200 */
.L_x_240:
[----:B------:R-:W-:-:S05]  /*8780*/  FADD R50, R50, -R27 ;  /* 0x8000001b32327221 */ /* 0x000fca0000000000 */
[----:B------:R-:W-:-:S13]  /*8790*/  FSETP.GEU.AND P1, PT, R50, R57, PT ;  /* 0x000000393200720b */ /* 0x000fda0003f2e000 */
[----:B------:R-:W-:Y:S02]  /*87a0*/  @!P1 PLOP3.LUT P0, PT, PT, PT, PT, 0x80, 0x8 ;  /* 0x000000000008981c */ /* 0x000fe40003f0f070 */
[----:B------:R-:W-:-:S11]  /*87b0*/  @!P1 MOV R57, R50 ;  /* 0x0000003200399202 */ /* 0x000fd60000000f00 */
.L_x_239:
[----:B------:R-:W-:Y:S05]  /*87c0*/  BSYNC.RECONVERGENT B0 ;  /* 0x0000000000007941 */ /* 0x000fea0003800200 */
.L_x_238:
[----:B------:R-:W-:Y:S01]  /*87d0*/  UISETP.NE.AND UP0, UPT, UR10, 0x1, UPT ;  /* 0x000000010a00788c */ /* 0x000fe2000bf05270 */
[----:B------:R-:W-:Y:S08]  /*87e0*/  BSSY.RECONVERGENT B0, `(.L_x_237) ;  /* 0x0000056000007945 */ /* 0x000ff00003800200 */
[----:B------:R-:W-:Y:S05]  /*87f0*/  BRA.U !UP0, `(.L_x_243) ;  /* 0x0000000508507547 */ /* 0x000fea000b800000 */
        /* <DEDUP_REMOVED lines=32> */
.L_x_247:
[----:B------:R-:W-:Y:S01]  /*8a00*/  FMUL.FTZ R27, R24, R41 ;  /* 0x00000029181b7220 */ /* 0x000fe20000410000 */
[----:B------:R-:W-:-:S03]  /*8a10*/  FMUL.FTZ R7, R41, 0.5 ;  /* 0x3f00000029077820 */ /* 0x000fc60000410000 */
[----:B------:R-:W-:-:S04]  /*8a20*/  FFMA R6, -R27, R27, R24 ;  /* 0x0000001b1b067223 */ /* 0x000fc80000000118 */
[----:B------:R-:W-:-:S07]  /*8a30*/  FFMA R27, R6, R7, R27 ;  /* 0x00000007061b7223 */ /* 0x000fce000000001b */
.L_x_248:
[----:B------:R-:W-:Y:S05]  /*8a40*/  BSYNC.RECONVERGENT B3 ;  /* 0x0000000000037941 */ /* 0x000fea0003800200 */
.L_x_246:
[----:B------:R-:W-:-:S05]  /*8a50*/  FADD R50, R50, -R27 ;  /* 0x8000001b32327221 */ /* 0x000fca0000000000 */
[----:B------:R-:W-:-:S13]  /*8a60*/  FSETP.GEU.AND P1, PT, R50, R57, PT ;  /* 0x000000393200720b */ /* 0x000fda0003f2e000 */
[----:B------:R-:W-:Y:S02]  /*8a70*/  @!P1 PLOP3.LUT P0, PT, PT, PT, PT, 0x80, 0x8 ;  /* 0x000000000008981c */ /* 0x000fe40003f0f070 */
[----:B------:R-:W-:-:S11]  /*8a80*/  @!P1 MOV R57, R50 ;  /* 0x0000003200399202 */ /* 0x000fd60000000f00 */
.L_x_245:
[----:B------:R-:W-:Y:S05]  /*8a90*/  BSYNC.RECONVERGENT B1 ;  /* 0x0000000000017941 */ /* 0x000fea0003800200 */
.L_x_244:
[----:B------:R-:W-:-:S09]  /*8aa0*/  UISETP.NE.AND UP0, UPT, UR10, 0x2, UPT ;  /* 0x000000020a00788c */ /* 0x000fd2000bf05270 */
[----:B------:R-:W-:Y:S05]  /*8ab0*/  BRA.U !UP0, `(.L_x_243) ;  /* 0x0000000108a07547 */ /* 0x000fea000b800000 */
        /* <DEDUP_REMOVED lines=31> */
.L_x_250:
[----:B------:R-:W-:Y:S01]  /*8cb0*/  FMUL.FTZ R27, R24, R25 ;  /* 0x00000019181b7220 */ /* 0x000fe20000410000 */
[----:B------:R-:W-:-:S03]  /*8cc0*/  FMUL.FTZ R3, R25, 0.5 ;  /* 0x3f00000019037820 */ /* 0x000fc60000410000 */
[----:B------:R-:W-:-:S04]  /*8cd0*/  FFMA R2, -R27, R27, R24 ;  /* 0x0000001b1b027223 */ /* 0x000fc80000000118 */
[----:B------:R-:W-:-:S07]  /*8ce0*/  FFMA R27, R2, R3, R27 ;  /* 0x00000003021b7223 */ /* 0x000fce000000001b */
.L_x_251:
[----:B------:R-:W-:Y:S05]  /*8cf0*/  BSYNC.RECONVERGENT B1 ;  /* 0x0000000000017941 */ /* 0x000fea0003800200 */
.L_x_249:
[----:B------:R-:W-:-:S05]  /*8d00*/  FADD R28, R28, -R27 ;  /* 0x8000001b1c1c7221 */ /* 0x000fca0000000000 */
[----:B------:R-:W-:-:S13]  /*8d10*/  FSETP.GEU.AND P1, PT, R28, R57, PT ;  /* 0x000000391c00720b */ /* 0x000fda0003f2e000 */
[----:B------:R-:W-:Y:S02]  /*8d20*/  @!P1 PLOP3.LUT P0, PT, PT, PT, PT, 0x80, 0x8 ;  /* 0x000000000008981c */ /* 0x000fe40003f0f070 */
[----:B------:R-:W-:-:S11]  /*8d30*/  @!P1 MOV R57, R28 ;  /* 0x0000001c00399202 */ /* 0x000fd60000000f00 */
.L_x_243:
[----:B------:R-:W-:Y:S05]  /*8d40*/  BSYNC.RECONVERGENT B0 ;  /* 0x0000000000007941 */ /* 0x000fea0003800200 */
.L_x_237:
[----:B------:R-:W-:-:S07]  /*8d50*/  SEL R3, RZ, 0x1, !P0 ;  /* 0x00000001ff037807 */ /* 0x000fce0004000000 */
.L_x_205:
[----:B------:R-:W0:Y:S02]  /*8d60*/  LDCU UR7, c[0x3][0x34] ;  /* 0x00c00680ff0777ac */ /* 0x000e240008000800 */
[----:B0-----:R-:W-:-:S09]  /*8d70*/  UISETP.GE.AND UP0, UPT, UR7, 0x1, UPT ;  /* 0x000000010700788c */ /* 0x001fd2000bf06270 */
[----:B------:R-:W-:Y:S05]  /*8d80*/  BRA.U !UP0, `(.L_x_252) ;  /* 0x0000002108647547 */ /* 0x000fea000b800000 */
[----:B------:R-:W-:Y:S01]  /*8d90*/  UISETP.GE.U32.AND UP0, UPT, UR7, 0x8, UPT ;  /* 0x000000080700788c */ /* 0x000fe2000bf06070 */
[----:B------:R-:W-:Y:S01]  /*8da0*/  PRMT R2, R3, 0x9910, RZ ;  /* 0x0000991003027816 */ /* 0x000fe200000000ff */
[----:B------:R-:W-:-:S03]  /*8db0*/  HFMA2 R3, -RZ, RZ, 0, 0 ;  /* 0x00000000ff037431 */ /* 0x000fc600000001ff */
[----:B------:R-:W-:-:S04]  /*8dc0*/  ISETP.NE.AND P4, PT, R2, RZ, PT ;  /* 0x000000ff0200720c */ /* 0x000fc80003f85270 */
[----:B------:R-:W-:Y:S09]  /*8dd0*/  BRA.U !UP0, `(.L_x_253) ;  /* 0x0000001108547547 */ /* 0x000ff2000b800000 */
[----:B------:R-:W-:-:S07]  /*8de0*/  MOV R3, RZ ;  /* 0x000000ff00037202 */ /* 0x000fce0000000f00 */
.L_x_286:
[C---:B------:R-:W-:Y:S01]  /*8df0*/  IMAD R2, R3.reuse, 0x4c, RZ ;  /* 0x0000004c03027824 */ /* 0x040fe200078e02ff */
[----:B------:R-:W-:Y:S01]  /*8e00*/  IADD3 R3, PT, PT, R3, 0x8, RZ ;  /* 0x0000000803037810 */ /* 0x000fe20007ffe0ff */
[----:B------:R-:W-:Y:S02]  /*8e10*/  BSSY.RECONVERGENT B3, `(.L_x_254) ;  /* 0x0000022000037945 */ /* 0x000fe40003800200 */
[----:B------:R-:W0:Y:S01]  /*8e20*/  LDC.64 R6, c[0x3][R2+0x2c8] ;  /* 0x00c0b20002067b82 */ /* 0x000e220000000a00 */
[----:B------:R-:W-:-:S07]  /*8e30*/  ISETP.NE.AND P5, PT, R3, UR6, PT ;  /* 0x0000000603007c0c */ /* 0x000fce000bfa5270 */
[----:B------:R-:W1:Y:S01]  /*8e40*/  LDC R28, c[0x3][R2+0x2c4] ;  /* 0x00c0b100021c7b82 */ /* 0x000e620000000800 */
[----:B0-----:R-:W-:-:S04]  /*8e50*/  FMUL R24, R11, R6 ;  /* 0x000000060b187220 */ /* 0x001fc80000400000 */
[----:B-1----:R-:W-:-:S04]  /*8e60*/  FFMA R23, R9, R28, R24 ;  /* 0x0000001c09177223 */ /* 0x002fc80000000018 */
[----:B------:R-:W-:-:S05]  /*8e70*/  FFMA R40, R8, R7, R23 ;  /* 0x0000000708287223 */ /* 0x000fca0000000017 */
[----:B------:R-:W-:-:S13]  /*8e80*/  FSETP.GE.AND P0, PT, R40, RZ, PT ;  /* 0x000000ff2800720b */ /* 0x000fda0003f06000 */
[----:B------:R-:W-:Y:S05]  /*8e90*/  @P0 BRA `(.L_x_255) ;  /* 0x0000000000640947 */ /* 0x000fea0003800000 */
[----:B------:R-:W0:Y:S01]  /*8ea0*/  LDC.64 R24, c[0x3][R2+0x2d0] ;  /* 0x00c0b40002187b82 */ /* 0x000e220000000a00 */
[----:B------:R-:W1:Y:S01]  /*8eb0*/  MUFU.RCP R26, R40 ;  /* 0x00000028001a7308 */ /* 0x000e620000001000 */
[----:B------:R-:W-:Y:S06]  /*8ec0*/  BSSY.RECONVERGENT B4, `(.L_x_256) ;  /* 0x0000012000047945 */ /* 0x000fec0003800200 */
[----:B------:R-:W2:Y:S01]  /*8ed0*/  LDC R23, c[0x3][R2+0x2d8] ;  /* 0x00c0b60002177b82 */ /* 0x000ea20000000800 */
[----:B0-----:R-:W-:Y:S01]  /*8ee0*/  FADD R25, -R49, R25 ;  /* 0x0000001931197221 */ /* 0x001fe20000000100 */
[----:B------:R-:W-:-:S03]  /*8ef0*/  FADD R24, -R47, R24 ;  /* 0x000000182f187221 */ /* 0x000fc60000000100 */
[----:B------:R-:W-:Y:S01]  /*8f00*/  FMUL R25, R6, R25 ;  /* 0x0000001906197220 */ /* 0x000fe20000400000 */
[----:B--2---:R-:W-:-:S03]  /*8f10*/  FADD R23, -R46, R23 ;  /* 0x000000172e177221 */ /* 0x004fc60000000100 */
        /* <DEDUP_REMOVED lines=12> */
.L_x_257:
[----:B------:R-:W-:Y:S05]  /*8fe0*/  BSYNC.RECONVERGENT B4 ;  /* 0x0000000000047941 */ /* 0x000fea0003800200 */
.L_x_256:
[----:B------:R-:W-:-:S04]  /*8ff0*/  FSETP.GEU.AND P0, PT, R6, R57, PT ;  /* 0x000000390600720b */ /* 0x000fc80003f0e000 */
[----:B------:R-:W-:-:S04]  /*9000*/  FSETP.GEU.AND P0, PT, R6, RZ, !P0 ;  /* 0x000000ff0600720b */ /* 0x000fc8000470e000 */
[----:B------:R-:W-:Y:S02]  /*9010*/  PLOP3.LUT P4, PT, P0, P4, PT, 0xf8, 0x8f ;  /* 0x00000000008f781c */ /* 0x000fe40000789f70 */
[----:B------:R-:W-:-:S11]  /*9020*/  FSEL R57, R6, R57, P0 ;  /* 0x0000003906397208 */ /* 0x000fd60000000000 */
.L_x_255:
[----:B------:R-:W-:Y:S05]  /*9030*/  BSYNC.RECONVERGENT B3 ;  /* 0x0000000000037941 */ /* 0x000fea0003800200 */
.L_x_254:
        /* <DEDUP_REMOVED lines=12> */
[----:B0-----:R-:W-:-:S04]  /*9100*/  FADD R24, -R49, R24 ;  /* 0x0000001831187221 */ /* 0x001fc80000000100 */
[----:B------:R-:W-:Y:S01]  /*9110*/  FMUL R7, R7, R24 ;  /* 0x0000001807077220 */ /* 0x000fe20000400000 */
[----:B------:R-:W-:Y:S01]  /*9120*/  FADD R24, -R46, R25 ;  /* 0x000000192e187221 */ /* 0x000fe20000000100 */
[----:B--2---:R-:W-:-:S04]  /*9130*/  FADD R23, -R47, R26 ;  /* 0x0000001a2f177221 */ /* 0x004fc80000000100 */
        /* <DEDUP_REMOVED lines=12> */
.L_x_261:
[----:B------:R-:W-:Y:S05]  /*9200*/  BSYNC.RECONVERGENT B4 ;  /* 0x0000000000047941 */ /* 0x000fea0003800200 */
.L_x_260:
[----:B------:R-:W-:-:S04]  /*9210*/  FSETP.GEU.AND P0, PT, R6, R57, PT ;  /* 0x000000390600720b */ /* 0x000fc80003f0e000 */
[----:B------:R-:W-:-:S04]  /*9220*/  FSETP.GEU.AND P0, PT, R6, RZ, !P0 ;  /* 0x000000ff0600720b */ /* 0x000fc8000470e000 */
[----:B------:R-:W-:Y:S02]  /*9230*/  PLOP3.LUT P4, PT, P0, P4, PT, 0xf8, 0x8f ;  /* 0x00000000008f781c */ /* 0x000fe40000789f70 */
[----:B------:R-:W-:-:S11]  /*9240*/  FSEL R57, R6, R57, P0 ;  /* 0x0000003906397208 */ /* 0x000fd60000000000 */
.L_x_259:
[----:B------:R-:W-:Y:S05]  /*9250*/  BSYNC.RECONVERGENT B3 ;  /* 0x0000000000037941 */ /* 0x000fea0003800200 */
.L_x_258:
[----:B------:R-:W0:Y:S01]  /*9260*/  LDC.64 R6, c[0x3][R2+0x360] ;  /* 0x00c0d80002067b82 */ /* 0x000e220000000a00 */
[----:B------:R-:W-:Y:S07]  /*9270*/  BSSY.RECONVERGENT B3, `(.L_x_262) ;  /* 0x0000020000037945 */ /* 0x000fee0003800200 */
        /* <DEDUP_REMOVED lines=26> */
.L_x_265:
[----:B------:R-:W-:Y:S05]  /*9420*/  BSYNC.RECONVERGENT B4 ;  /* 0x0000000000047941 */ /* 0x000fea0003800200 */
.L_x_264:
[----:B------:R-:W-:-:S04]  /*9430*/  FSETP.GEU.AND P0, PT, R6, R57, PT ;  /* 0x000000390600720b */ /* 0x000fc80003f0e000 */
[----:B------:R-:W-:-:S04]  /*9440*/  FSETP.GEU.AND P0, PT, R6, RZ, !P0 ;  /* 0x000000ff0600720b */ /* 0x000fc8000470e000 */
[----:B------:R-:W-:Y:S02]  /*9450*/  PLOP3.LUT P4, PT, P0, P4, PT, 0xf8, 0x8f ;  /* 0x00000000008f781c */ /* 0x000fe40000789f70 */
[----:B------:R-:W-:-:S11]  /*9460*/  FSEL R57, R6, R57, P0 ;  /* 0x0000003906397208 */ /* 0x000fd60000000000 */
.L_x_263:
[----:B------:R-:W-:Y:S05]  /*9470*/  BSYNC.RECONVERGENT B3 ;  /* 0x0000000000037941 */ /* 0x000fea0003800200 */
.L_x_262:
        /* <DEDUP_REMOVED lines=28> */
.L_x_269:
[----:B------:R-:W-:Y:S05]  /*9640*/  BSYNC.RECONVERGENT B4 ;  /* 0x0000000000047941 */ /* 0x000fea0003800200 */
.L_x_268:
[----:B------:R-:W-:-:S04]  /*9650*/  FSETP.GEU.AND P0, PT, R6, R57, PT ;  /* 0x000000390600720b */ /* 0x000fc80003f0e000 */
[----:B------:R-:W-:-:S04]  /*9660*/  FSETP.GEU.AND P0, PT, R6, RZ, !P0 ;  /* 0x000000ff0600720b */ /* 0x000fc8000470e000 */
[----:B------:R-:W-:Y:S02]  /*9670*/  PLOP3.LUT P4, PT, P0, P4, PT, 0xf8, 0x8f ;  /* 0x00000000008f781c */ /* 0x000fe40000789f70 */
[----:B------:R-:W-:-:S11]  /*9680*/  FSEL R57, R6, R57, P0 ;  /* 0x0000003906397208 */ /* 0x000fd60000000000 */
.L_x_267:
[----:B------:R-:W-:Y:S05]  /*9690*/  BSYNC.RECONVERGENT B3 ;  /* 0x0000000000037941 */ /* 0x000fea0003800200 */
.L_x_266:
        /* <DEDUP_REMOVED lines=28> */
.L_x_273:
[----:B------:R-:W-:Y:S05]  /*9860*/  BSYNC.RECONVERGENT B4 ;  /* 0x0000000000047941 */ /* 0x000fea0003800200 */
.L_x_272:
[----:B------:R-:W-:-:S04]  /*9870*/  FSETP.GEU.AND P0, PT, R6, R57, PT ;  /* 0x000000390600720b */ /* 0x000fc80003f0e000 */
[----:B------:R-:W-:-:S04]  /*9880*/  FSETP.GEU.AND P0, PT, R6, RZ, !P0 ;  /* 0x000000ff0600720b */ /* 0x000fc8000470e000 */
[----:B------:R-:W-:Y:S02]  /*9890*/  PLOP3.LUT P4, PT, P0, P4, PT, 0xf8, 0x8f ;  /* 0x00000000008f781c */ /* 0x000fe40000789f70 */
[----:B------:R-:W-:-:S11]  /*98a0*/  FSEL R57, R6, R57, P0 ;  /* 0x0000003906397208 */ /* 0x000fd60000000000 */
.L_x_271:
[----:B------:R-:W-:Y:S05]  /*98b0*/  BSYNC.RECONVERGENT B3 ;  /* 0x0000000000037941 */ /* 0x000fea0003800200 */
.L_x_270:
        /* <DEDUP_REMOVED lines=28> */
.L_x_277:
[----:B------:R-:W-:Y:S05]  /*9a80*/  BSYNC.RECONVERGENT B4 ;  /* 0x0000000000047941 */ /* 0x000fea0003800200 */
.L_x_276:
[----:B------:R-:W-:-:S04]  /*9a90*/  FSETP.GEU.AND P0, PT, R6, R57, PT ;  /* 0x000000390600720b */ /* 0x000fc80003f0e000 */
[----:B------:R-:W-:-:S04]  /*9aa0*/  FSETP.GEU.AND P0, PT, R6, RZ, !P0 ;  /* 0x000000ff0600720b */ /* 0x000fc8000470e000 */
[----:B------:R-:W-:Y:S02]  /*9ab0*/  PLOP3.LUT P4, PT, P0, P4, PT, 0xf8, 0x8f ;  /* 0x00000000008f781c */ /* 0x000fe40000789f70 */
[----:B------:R-:W-:-:S11]  /*9ac0*/  FSEL R57, R6, R57, P0 ;  /* 0x0000003906397208 */ /* 0x000fd60000000000 */
.L_x_275:
[----:B------:R-:W-:Y:S05]  /*9ad0*/  BSYNC.RECONVERGENT B3 ;  /* 0x0000000000037941 */ /* 0x000fea0003800200 */
.L_x_274:
        /* <DEDUP_REMOVED lines=28> */
.L_x_281:
[----:B------:R-:W-:Y:S05]  /*9ca0*/  BSYNC.RECONVERGENT B4 ;  /* 0x0000000000047941 */ /* 0x000fea0003800200 */
.L_x_280:
[----:B------:R-:W-:-:S04]  /*9cb0*/  FSETP.GEU.AND P0, PT, R6, R57, PT ;  /* 0x000000390600720b */ /* 0x000fc80003f0e000 */
[----:B------:R-:W-:-:S04]  /*9cc0*/  FSETP.GEU.AND P0, PT, R6, RZ, !P0 ;  /* 0x000000ff0600720b */ /* 0x000fc8000470e000 */
[----:B------:R-:W-:Y:S02]  /*9cd0*/  PLOP3.LUT P4, PT, P0, P4, PT, 0xf8, 0x8f ;  /* 0x00000000008f781c */ /* 0x000fe40000789f70 */
[----:B------:R-:W-:-:S11]  /*9ce0*/  FSEL R57, R6, R57, P0 ;  /* 0x0000003906397208 */ /* 0x000fd60000000000 */
.L_x_279:
[----:B------:R-:W-:Y:S05]  /*9cf0*/  BSYNC.RECONVERGENT B3 ;  /* 0x0000000000037941 */ /* 0x000fea0003800200 */
.L_x_278:
[----:B------:R-:W0:Y:S01]  /*9d00*/  LDC.64 R6, c[0x3][R2+0x4d8] ;  /* 0x00c1360002067b82 */ /* 0x000e220000000a00 */
[----:B------:R-:W-:Y:S07]  /*9d10*/  BSSY.RECONVERGENT B3, `(.L_x_282) ;  /* 0x000001f000037945 */ /* 0x000fee0003800200 */
[----:B------:R-:W1:Y:S01]  /*9d20*/  LDC.64 R24, c[0x3][R2+0x4e0] ;  /* 0x00c1380002187b82 */ /* 0x000e620000000a00 */
[----:B0-----:R-:W-:-:S04]  /*9d30*/  FMUL R26, R11, R7 ;  /* 0x000000070b1a7220 */ /* 0x001fc80000400000 */
[----:B------:R-:W-:-:S04]  /*9d40*/  FFMA R23, R9, R6, R26 ;  /* 0x0000000609177223 */ /* 0x000fc8000000001a */
[----:B-1----:R-:W-:-:S05]  /*9d50*/  FFMA R28, R8, R24, R23 ;  /* 0x00000018081c7223 */ /* 0x002fca0000000017 */
[----:B------:R-:W-:-:S13]  /*9d60*/  FSETP.GE.AND P0, PT, R28, RZ, PT ;  /* 0x000000ff1c00720b */ /* 0x000fda0003f06000 */
[----:B------:R-:W-:Y:S05]  /*9d70*/  @P0 BRA `(.L_x_283) ;  /* 0x0000000000600947 */ /* 0x000fea0003800000 */
[----:B------:R-:W0:Y:S01]  /*9d80*/  LDC.64 R26, c[0x3][R2+0x4e8] ;  /* 0x00c13a00021a7b82 */ /* 0x000e220000000a00 */
[----:B------:R-:W1:Y:S01]  /*9d90*/  MUFU.RCP R23, R28 ;  /* 0x0000001c00177308 */ /* 0x000e620000001000 */
[----:B------:R-:W-:Y:S01]  /*9da0*/  FADD R25, -R47, R25 ;  /* 0x000000192f197221 */ /* 0x000fe20000000100 */
[----:B------:R-:W-:Y:S01]  /*9db0*/  BSSY.RECONVERGENT B4, `(.L_x_284) ;  /* 0x0000010000047945 */ /* 0x000fe20003800200 */
[----:B0-----:R-:W-:Y:S01]  /*9dc0*/  FADD R26, -R49, R26 ;  /* 0x0000001a311a7221 */ /* 0x001fe20000000100 */
[----:B------:R-:W-:-:S03]  /*9dd0*/  FADD R27, -R46, R27 ;  /* 0x0000001b2e1b7221 */ /* 0x000fc60000000100 */
[----:B------:R-:W-:-:S04]  /*9de0*/  FMUL R7, R7, R26 ;  /* 0x0000001a07077220 */ /* 0x000fc80000400000 */
        /* <DEDUP_REMOVED lines=12> */
.L_x_285:
[----:B------:R-:W-:Y:S05]  /*9eb0*/  BSYNC.RECONVERGENT B4 ;  /* 0x0000000000047941 */ /* 0x000fea0003800200 */
.L_x_284:
[----:B------:R-:W-:-:S04]  /*9ec0*/  FSETP.GEU.AND P0, PT, R6, R57, PT ;  /* 0x000000390600720b */ /* 0x000fc80003f0e000 */
[----:B------:R-:W-:-:S04]  /*9ed0*/  FSETP.GEU.AND P0, PT, R6, RZ, !P0 ;  /* 0x000000ff0600720b */ /* 0x000fc8000470e000 */
[----:B------:R-:W-:Y:S02]  /*9ee0*/  PLOP3.LUT P4, PT, P0, P4, PT, 0xf8, 0x8f ;  /* 0x00000000008f781c */ /* 0x000fe40000789f70 */
[----:B------:R-:W-:-:S11]  /*9ef0*/  FSEL R57, R6, R57, P0 ;  /* 0x0000003906397208 */ /* 0x000fd60000000000 */
.L_x_283:
[----:B------:R-:W-:Y:S05]  /*9f00*/  BSYNC.RECONVERGENT B3 ;  /* 0x0000000000037941 */ /* 0x000fea0003800200 */
.L_x_282:
[----:B------:R-:W-:Y:S05]  /*9f10*/  @P5 BRA `(.L_x_286) ;  /* 0xffffffec00b45947 */ /* 0x000fea000383ffff */
[----:B------:R-:W-:-:S07]  /*9f20*/  MOV R3, UR6 ;  /* 0x0000000600037c02 */ /* 0x000fce0008000f00 */
.L_x_253:
[----:B------:R-:W-:-:S09]  /*9f30*/  UISETP.NE.AND UP0, UPT, UR8, URZ, UPT ;  /* 0x000000ff0800728c */ /* 0x000fd2000bf05270 */
[----:B------:R-:W-:Y:S05]  /*9f40*/  BRA.U !UP0, `(.L_x_287) ;  /* 0x0000000d08f07547 */ /* 0x000fea000b800000 */
[----:B------:R-:W-:-:S04]  /*9f50*/  UIADD3 UR7, UPT, UPT, UR8, -0x1, URZ ;  /* 0xffffffff08077890 */ /* 0x000fc8000fffe0ff */
[----:B------:R-:W-:-:S09]  /*9f60*/  UISETP.GE.U32.AND UP0, UPT, UR7, 0x3, UPT ;  /* 0x000000030700788c */ /* 0x000fd2000bf06070 */
[----:B------:R-:W-:Y:S05]  /*9f70*/  BRA.U !UP0, `(.L_x_288) ;  /* 0x0000000908247547 */ /* 0x000fea000b800000 */
[----:B------:R-:W-:Y:S01]  /*9f80*/  IMAD R2, R3, 0x4c, RZ ;  /* 0x0000004c03027824 */ /* 0x000fe200078e02ff */
[----:B------:R-:W-:Y:S03]  /*9f90*/  BSSY.RECONVERGENT B3, `(.L_x_289) ;  /* 0x0000021000037945 */ /* 0x000fe60003800200 */
[----:B------:R-:W0:Y:S08]  /*9fa0*/  LDC.64 R6, c[0x3][R2+0x2c8] ;  /* 0x00c0b20002067b82 */ /* 0x000e300000000a00 */
        /* <DEDUP_REMOVED lines=26> */
.L_x_292:
[----:B------:R-:W-:Y:S05]  /*a150*/  BSYNC.RECONVERGENT B4 ;  /* 0x0000000000047941 */ /* 0x000fea0003800200 */
.L_x_291:
[----:B------:R-:W-:-:S04]  /*a160*/  FSETP.GEU.AND P0, PT, R6, R57, PT ;  /* 0x000000390600720b */ /* 0x000fc80003f0e000 */
[----:B------:R-:W-:-:S04]  /*a170*/  FSETP.GEU.AND P0, PT, R6, RZ, !P0 ;  /* 0x000000ff0600720b */ /* 0x000fc8000470e000 */
[----:B------:R-:W-:Y:S02]  /*a180*/  PLOP3.LUT P4, PT, P0, P4, PT, 0xf8, 0x8f ;  /* 0x00000000008f781c */ /* 0x000fe40000789f70 */
[----:B------:R-:W-:-:S11]  /*a190*/  FSEL R57, R6, R57, P0 ;  /* 0x0000003906397208 */ /* 0x000fd60000000000 */
.L_x_290:
[----:B------:R-:W-:Y:S05]  /*a1a0*/  BSYNC.RECONVERGENT B3 ;  /* 0x0000000000037941 */ /* 0x000fea0003800200 */
.L_x_289:
        /* <DEDUP_REMOVED lines=28> */
.L_x_296:
[----:B------:R-:W-:Y:S05]  /*a370*/  BSYNC.RECONVERGENT B4 ;  /* 0x0000000000047941 */ /* 0x000fea0003800200 */
.L_x_295:
[----:B------:R-:W-:-:S04]  /*a380*/  FSETP.GEU.AND P0, PT, R6, R57, PT ;  /* 0x000000390600720b */ /* 0x000fc80003f0e000 */
[----:B------:R-:W-:-:S04]  /*a390*/  FSETP.GEU.AND P0, PT, R6, RZ, !P0 ;  /* 0x000000ff0600720b */ /* 0x000fc8000470e000 */
[----:B------:R-:W-:Y:S02]  /*a3a0*/  PLOP3.LUT P4, PT, P0, P4, PT, 0xf8, 0x8f ;  /* 0x00000000008f781c */ /* 0x000fe40000789f70 */
[----:B------:R-:W-:-:S11]  /*a3b0*/  FSEL R57, R6, R57, P0 ;  /* 0x0000003906397208 */ /* 0x000fd60000000000 */
.L_x_294:
[----:B------:R-:W-:Y:S05]  /*a3c0*/  BSYNC.RECONVERGENT B3 ;  /* 0x0000000000037941 */ /* 0x000fea0003800200 */
.L_x_293:
        /* <DEDUP_REMOVED lines=28> */
.L_x_300:
[----:B------:R-:W-:Y:S05]  /*a590*/  BSYNC.RECONVERGENT B4 ;  /* 0x0000000000047941 */ /* 0x000fea0003800200 */
.L_x_299:
[----:B------:R-:W-:-:S04]  /*a5a0*/  FSETP.GEU.AND P0, PT, R6, R57, PT ;  /* 0x000000390600720b */ /* 0x000fc80003f0e000 */
[----:B------:R-:W-:-:S04]  /*a5b0*/  FSETP.GEU.AND P0, PT, R6, RZ, !P0 ;  /* 0x000000ff0600720b */ /* 0x000fc8000470e000 */
[----:B------:R-:W-:Y:S02]  /*a5c0*/  PLOP3.LUT P4, PT, P0, P4, PT, 0xf8, 0x8f ;  /* 0x00000000008f781c */ /* 0x000fe40000789f70 */
[----:B------:R-:W-:-:S11]  /*a5d0*/  FSEL R57, R6, R57, P0 ;  /* 0x0000003906397208 */ /* 0x000fd60000000000 */
.L_x_298:
[----:B------:R-:W-:Y:S05]  /*a5e0*/  BSYNC.RECONVERGENT B3 ;  /* 0x0000000000037941 */ /* 0x000fea0003800200 */
.L_x_297:
        /* <DEDUP_REMOVED lines=27> */
.L_x_304:
[----:B------:R-:W-:Y:S05]  /*a7a0*/  BSYNC.RECONVERGENT B4 ;  /* 0x0000000000047941 */ /* 0x000fea0003800200 */
.L_x_303:
[----:B------:R-:W-:-:S04]  /*a7b0*/  FSETP.GEU.AND P0, PT, R6, R57, PT ;  /* 0x000000390600720b */ /* 0x000fc80003f0e000 */
[----:B------:R-:W-:-:S04]  /*a7c0*/  FSETP.GEU.AND P0, PT, R6, RZ, !P0 ;  /* 0x000000ff0600720b */ /* 0x000fc8000470e000 */
[----:B------:R-:W-:Y:S02]  /*a7d0*/  PLOP3.LUT P4, PT, P0, P4, PT, 0xf8, 0x8f ;  /* 0x00000000008f781c */ /* 0x000fe40000789f70 */
[----:B------:R-:W-:-:S11]  /*a7e0*/  FSEL R57, R6, R57, P0 ;  /* 0x0000003906397208 */ /* 0x000fd60000000000 */
.L_x_302:
[----:B------:R-:W-:Y:S05]  /*a7f0*/  BSYNC.RECONVERGENT B3 ;  /* 0x0000000000037941 */ /* 0x000fea0003800200 */
.L_x_301:
[----:B------:R-:W-:-:S07]  /*a800*/  IADD3 R3, PT, PT, R3, 0x4, RZ ;  /* 0x0000000403037810 */ /* 0x000fce0007ffe0ff */
.L_x_288:
[----:B------:R-:W-:Y:S01]  /*a810*/  UISETP.NE.AND UP0, UPT, UR9, URZ, UPT ;  /* 0x000000ff0900728c */ /* 0x000fe2000bf05270 */
[----:B------:R-:W-:Y:S08]  /*a820*/  BSSY.RECONVERGENT B3, `(.L_x_287) ;  /* 0x000006e000037945 */ /* 0x000ff00003800200 */
[----:B------:R-:W-:Y:S05]  /*a830*/  BRA.U !UP0, `(.L_x_305) ;  /* 0x0000000508b07547 */ /* 0x000fea000b800000 */
[----:B------:R-:W-:-:S09]  /*a840*/  UISETP.NE.AND UP0, UPT, UR9, 0x1, UPT ;  /* 0x000000010900788c */ /* 0x000fd2000bf05270 */
        /* <DEDUP_REMOVED lines=30> */
.L_x_310:
[----:B------:R-:W-:Y:S05]  /*aa30*/  BSYNC.RECONVERGENT B5 ;  /* 0x0000000000057941 */ /* 0x000fea0003800200 */
.L_x_309:
[----:B------:R-:W-:-:S04]  /*aa40*/  FSETP.GEU.AND P0, PT, R6, R57, PT ;  /* 0x000000390600720b */ /* 0x000fc80003f0e000 */
[----:B------:R-:W-:-:S04]  /*aa50*/  FSETP.GEU.AND P0, PT, R6, RZ, !P0 ;  /* 0x000000ff0600720b */ /* 0x000fc8000470e000 */
[----:B------:R-:W-:Y:S02]  /*aa60*/  PLOP3.LUT P4, PT, P0, P4, PT, 0xf8, 0x8f ;  /* 0x00000000008f781c */ /* 0x000fe40000789f70 */
[----:B------:R-:W-:-:S11]  /*aa70*/  FSEL R57, R6, R57, P0 ;  /* 0x0000003906397208 */ /* 0x000fd60000000000 */
.L_x_308:
[----:B------:R-:W-:Y:S05]  /*aa80*/  BSYNC.RECONVERGENT B4 ;  /* 0x0000000000047941 */ /* 0x000fea0003800200 */
.L_x_307:
        /* <DEDUP_REMOVED lines=27> */
.L_x_314:
[----:B------:R-:W-:Y:S05]  /*ac40*/  BSYNC.RECONVERGENT B5 ;  /* 0x0000000000057941 */ /* 0x000fea0003800200 */
.L_x_313:
[----:B------:R-:W-:-:S04]  /*ac50*/  FSETP.GEU.AND P0, PT, R6, R57, PT ;  /* 0x000000390600720b */ /* 0x000fc80003f0e000 */
[----:B------:R-:W-:-:S04]  /*ac60*/  FSETP.GEU.AND P0, PT, R6, RZ, !P0 ;  /* 0x000000ff0600720b */ /* 0x000fc8000470e000 */
[----:B------:R-:W-:Y:S02]  /*ac70*/  PLOP3.LUT P4, PT, P0, P4, PT, 0xf8, 0x8f ;  /* 0x00000000008f781c */ /* 0x000fe40000789f70 */
[----:B------:R-:W-:-:S11]  /*ac80*/  FSEL R57, R6, R57, P0 ;  /* 0x0000003906397208 */ /* 0x000fd60000000000 */
.L_x_312:
[----:B------:R-:W-:Y:S05]  /*ac90*/  BSYNC.RECONVERGENT B4 ;  /* 0x0000000000047941 */ /* 0x000fea0003800200 */
.L_x_311:
[----:B------:R-:W-:-:S07]  /*aca0*/  IADD3 R3, PT, PT, R3, 0x2, RZ ;  /* 0x0000000203037810 */ /* 0x000fce0007ffe0ff */
.L_x_306:
[----:B------:R-:W0:Y:S02]  /*acb0*/  LDCU UR7, c[0x3][0x34] ;  /* 0x00c00680ff0777ac */ /* 0x000e240008000800 */
[----:B0-----:R-:W-:-:S04]  /*acc0*/  ULOP3.LUT UR7, UR7, 0x1, URZ, 0xc0, !UPT ;  /* 0x0000000107077892 */ /* 0x001fc8000f8ec0ff */
[----:B------:R-:W-:-:S09]  /*acd0*/  UISETP.NE.U32.AND UP0, UPT, UR7, 0x1, UPT ;  /* 0x000000010700788c */ /* 0x000fd2000bf05070 */
[----:B------:R-:W-:Y:S05]  /*ace0*/  BRA.U UP0, `(.L_x_305) ;  /* 0x0000000100847547 */ /* 0x000fea000b800000 */
[----:B------:R-:W-:-:S04]  /*acf0*/  IMAD R23, R3, 0x4c, RZ ;  /* 0x0000004c03177824 */ /* 0x000fc800078e02ff */
        /* <DEDUP_REMOVED lines=27> */
.L_x_316:
[----:B------:R-:W-:Y:S05]  /*aeb0*/  BSYNC.RECONVERGENT B4 ;  /* 0x0000000000047941 */ /* 0x000fea0003800200 */
.L_x_315:
[----:B------:R-:W-:-:S04]  /*aec0*/  FSETP.GEU.AND P0, PT, R6, R57, PT ;  /* 0x000000390600720b */ /* 0x000fc80003f0e000 */
[----:B------:R-:W-:-:S04]  /*aed0*/  FSETP.GEU.AND P0, PT, R6, RZ, !P0 ;  /* 0x000000ff0600720b */ /* 0x000fc8000470e000 */
[----:B------:R-:W-:Y:S02]  /*aee0*/  PLOP3.LUT P4, PT, P0, P4, PT, 0xf8, 0x8f ;  /* 0x00000000008f781c */ /* 0x000fe40000789f70 */
[----:B------:R-:W-:-:S11]  /*aef0*/  FSEL R57, R6, R57, P0 ;  /* 0x0000003906397208 */ /* 0x000fd60000000000 */
.L_x_305:
[----:B------:R-:W-:Y:S05]  /*af00*/  BSYNC.RECONVERGENT B3 ;  /* 0x0000000000037941 */ /* 0x000fea0003800200 */
.L_x_287:
[----:B------:R-:W-:-:S07]  /*af10*/  SEL R3, RZ, 0x1, !P4 ;  /* 0x00000001ff037807 */ /* 0x000fce0006000000 */
.L_x_252:
[----:B------:R-:W0:Y:S02]  /*af20*/  LDCU UR7, c[0x3][0x38] ;  /* 0x00c00700ff0777ac */ /* 0x000e240008000800 */
[----:B0-----:R-:W-:-:S09]  /*af30*/  UISETP.GE.AND UP0, UPT, UR7, 0x1, UPT ;  /* 0x000000010700788c */ /* 0x001fd2000bf06270 */
[----:B------:R-:W-:Y:S05]  /*af40*/  BRA.U !UP0, `(.L_x_317) ;  /* 0x0000001d08787547 */ /* 0x000fea000b800000 */
[----:B------:R-:W-:Y:S01]  /*af50*/  FMUL R6, R11, R11 ;  /* 0x0000000b0b067220 */ /* 0x000fe20000400000 */
[----:B------:R-:W-:Y:S01]  /*af60*/  PRMT R2, R3, 0x9910, RZ ;  /* 0x0000991003027816 */ /* 0x000fe200000000ff */
[----:B------:R-:W-:Y:S02]  /*af70*/  HFMA2 R56, -RZ, RZ, 0, 0 ;  /* 0x00000000ff387431 */ /* 0x000fe400000001ff */
[----:B------:R-:W-:Y:S01]  /*af80*/  FFMA R3, R9, R9, R6 ;  /* 0x0000000909037223 */ /* 0x000fe20000000006 */
[----:B------:R-:W-:-:S03]  /*af90*/  ISETP.NE.AND P4, PT, R2, RZ, PT ;  /* 0x000000ff0200720c */ /* 0x000fc60003f85270 */
[----:B------:R-:W-:-:S10]  /*afa0*/  FFMA R50, R8, R8, R3 ;  /* 0x0000000808327223 */ /* 0x000fd40000000003 */
.L_x_374:
[C---:B------:R-:W-:Y:S01]  /*afb0*/  IMAD R55, R56.reuse, 0x58, RZ ;  /* 0x0000005838377824 */ /* 0x040fe200078e02ff */
[----:B------:R-:W0:Y:S01]  /*afc0*/  LDCU UR7, c[0x3][0x38] ;  /* 0x00c00700ff0777ac */ /* 0x000e220008000800 */
[----:B------:R-:W-:Y:S01]  /*afd0*/  IADD3 R56, PT, PT, R56, 0x1, RZ ;  /* 0x0000000138387810 */ /* 0x000fe20007ffe0ff */
[----:B------:R-:W-:Y:S01]  /*afe0*/  BSSY.RECONVERGENT B3, `(.L_x_318) ;  /* 0x00001d1000037945 */ /* 0x000fe20003800200 */
[----:B------:R-:W1:Y:S03]  /*aff0*/  LDC.64 R40, c[0x3][R55+0x5c0] ;  /* 0x00c1700037287b82 */ /* 0x000e660000000a00 */
[----:B------:R-:W-:Y:S05]  /*b000*/  BSSY.RELIABLE B4, `(.L_x_319) ;  /* 0x0000069000047945 */ /* 0x000fea0003800100 */
[----:B------:R-:W2:Y:S01]  /*b010*/  LDC.64 R2, c[0x3][R55+0x5d8] ;  /* 0x00c1760037027b82 */ /* 0x000ea20000000a00 */
[----:B0-----:R-:W-:-:S07]  /*b020*/  ISETP.NE.AND P5, PT, R56, UR7, PT ;  /* 0x0000000738007c0c */ /* 0x001fce000bfa5270 */
[----:B------:R-:W0:Y:S08]  /*b030*/  LDC R60, c[0x3][R55+0x5bc] ;  /* 0x00c16f00373c7b82 */ /* 0x000e300000000800 */
[----:B------:R-:W3:Y:S01]  /*b040*/  LDC R62, c[0x3][R55+0x5d4] ;  /* 0x00c17500373e7b82 */ /* 0x000ee20000000800 */
[----:B-1----:R-:W-:Y:S01]  /*b050*/  FADD R27, R49, -R40 ;  /* 0x80000028311b7221 */ /* 0x002fe20000000000 */
[----:B------:R-:W-:Y:S01]  /*b060*/  FADD R24, R46, -R41 ;  /* 0x800000292e187221 */ /* 0x000fe20000000000 */
[----:B--2---:R-:W-:-:S02]  /*b070*/  FMUL R6, R11, R2 ;  /* 0x000000020b067220 */ /* 0x004fc40000400000 */
[----:B------:R-:W-:-:S03]  /*b080*/  FMUL R23, R2, R27 ;  /* 0x0000001b02177220 */ /* 0x000fc60000400000 */
[----:B------:R-:W1:Y:S01]  /*b090*/  LDC R51, c[0x3][R55+0x5e0] ;  /* 0x00c1780037337b82 */ /* 0x000e620000000800 */
[----:B0-----:R-:W-:Y:S01]  /*b0a0*/  FADD R25, R47, -R60 ;  /* 0x8000003c2f197221 */ /* 0x001fe20000000000 */
[----:B---3--:R-:W-:-:S03]  /*b0b0*/  FFMA R7, R9, R62, R6 ;  /* 0x0000003e09077223 */ /* 0x008fc60000000006 */
[----:B------:R-:W-:Y:S01]  /*b0c0*/  FFMA R26, R62, R25, R23 ;  /* 0x000000193e1a7223 */ /* 0x000fe20000000017 */
[----:B------:R-:W-:-:S03]  /*b0d0*/  FFMA R6, R8, R3, R7 ;  /* 0x0000000308067223 */ /* 0x000fc60000000007 */
[----:B------:R-:W-:Y:S01]  /*b0e0*/  FFMA R26, R3, R24, R26 ;  /* 0x00000018031a7223 */ /* 0x000fe2000000001a */
[----:B------:R-:W-:-:S03]  /*b0f0*/  FFMA R23, R2, -R6, R11 ;  /* 0x8000000602177223 */ /* 0x000fc6000000000b */
[-C--:B----4-:R-:W-:Y:S01]  /*b100*/  FFMA R52, R2, -R26.reuse, R27 ;  /* 0x8000001a02347223 */ /* 0x090fe2000000001b */
        /* <DEDUP_REMOVED lines=14> */
[----:B-1----:R-:W-:Y:S01]  /*b1f0*/  FFMA R24, -R51, R51, R24 ;  /* 0x0000003333187223 */ /* 0x002fe20000000118 */
        /* <DEDUP_REMOVED lines=12> */
[----:B-1---5:R-:W-:Y:S05]  /*b2c0*/  CALL.REL.NOINC `($__internal_1_$__cuda_sm20_sqrt_rn_f32_slowpath) ;  /* 0x0000004000207944 */ /* 0x022fea0003c00000 */
[----:B------:R-:W-:Y:S01]  /*b2d0*/  MOV R54, R27 ;  /* 0x0000001b00367202 */ /* 0x000fe20000000f00 */
[----:B------:R-:W-:Y:S06]  /*b2e0*/  BRA `(.L_x_323) ;  /* 0x0000000000107947 */ /* 0x000fec0003800000 */
.L_x_322:
[----:B-1----:R-:W-:Y:S01]  /*b2f0*/  FMUL.FTZ R7, R50, R23 ;  /* 0x0000001732077220 */ /* 0x002fe20000410000 */
[----:B------:R-:W-:-:S03]  /*b300*/  FMUL.FTZ R6, R23, 0.5 ;  /* 0x3f00000017067820 */ /* 0x000fc60000410000 */
[----:B------:R-:W-:-:S04]  /*b310*/  FFMA R54, -R7, R7, R50 ;  /* 0x0000000707367223 */ /* 0x000fc80000000132 */
[----:B------:R-:W-:-:S07]  /*b320*/  FFMA R54, R54, R6, R7 ;  /* 0x0000000636367223 */ /* 0x000fce0000000007 */
.L_x_323:
[----:B------:R-:W-:Y:S05]  /*b330*/  BSYNC.RECONVERGENT B0 ;  /* 0x0000000000007941 */ /* 0x000fea0003800200 */
.L_x_321:
        /* <DEDUP_REMOVED lines=12> */
[----:B-----5:R-:W-:Y:S05]  /*b400*/  CALL.REL.NOINC `($__internal_2_$__cuda_sm3x_div_rn_noftz_f32_slowpath) ;  /* 0x0000004000247944 */ /* 0x020fea0003c00000 */
[----:B------:R-:W-:-:S07]  /*b410*/  MOV R63, R6 ;  /* 0x00000006003f7202 */ /* 0x000fce0000000f00 */
.L_x_325:
[----:B------:R-:W-:Y:S05]  /*b420*/  BSYNC.RECONVERGENT B5 ;  /* 0x0000000000057941 */ /* 0x000fea0003800200 */
.L_x_324:
        /* <DEDUP_REMOVED lines=14> */
.L_x_327:
[----:B------:R-:W-:Y:S05]  /*b510*/  BSYNC.RECONVERGENT B5 ;  /* 0x0000000000057941 */ /* 0x000fea0003800200 */
.L_x_326:
        /* <DEDUP_REMOVED lines=13> */
.L_x_329:
[----:B------:R-:W-:Y:S05]  /*b5f0*/  BSYNC.RECONVERGENT B5 ;  /* 0x0000000000057941 */ /* 0x000fea0003800200 */
.L_x_328:
        /* <DEDUP_REMOVED lines=9> */
.L_x_320:
[----:B------:R-:W-:Y:S05]  /*b690*/  BSYNC.RELIABLE B4 ;  /* 0x0000000000047941 */ /* 0x000fea0003800100 */
.L_x_319:
        /* <DEDUP_REMOVED lines=8> */
[----:B-12--5:R-:W-:Y:S05]  /*b720*/  CALL.REL.NOINC `($__internal_1_$__cuda_sm20_sqrt_rn_f32_slowpath) ;  /* 0x0000003c00087944 */ /* 0x026fea0003c00000 */
[----:B------:R-:W-:Y:S01]  /*b730*/  MOV R64, R27 ;  /* 0x0000001b00407202 */ /* 0x000fe20000000f00 */
[----:B------:R-:W-:Y:S06]  /*b740*/  BRA `(.L_x_333) ;  /* 0x0000000000107947 */ /* 0x000fec0003800000 */
.L_x_332:
[----:B-1----:R-:W-:Y:S01]  /*b750*/  FMUL.FTZ R7, R52, R23 ;  /* 0x0000001734077220 */ /* 0x002fe20000410000 */
[----:B------:R-:W-:-:S03]  /*b760*/  FMUL.FTZ R64, R23, 0.5 ;  /* 0x3f00000017407820 */ /* 0x000fc60000410000 */
[----:B------:R-:W-:-:S04]  /*b770*/  FFMA R52, -R7, R7, R52 ;  /* 0x0000000707347223 */ /* 0x000fc80000000134 */
[----:B------:R-:W-:-:S07]  /*b780*/  FFMA R64, R52, R64, R7 ;  /* 0x0000004034407223 */ /* 0x000fce0000000007 */
.L_x_333:
[----:B------:R-:W-:Y:S05]  /*b790*/  BSYNC.RECONVERGENT B0 ;  /* 0x0000000000007941 */ /* 0x000fea0003800200 */
.L_x_331:
        /* <DEDUP_REMOVED lines=23> */
[----:B-----5:R-:W-:Y:S05]  /*b910*/  CALL.REL.NOINC `($__internal_0_$__cuda_sm20_div_rn_f64_full) ;  /* 0x0000003000f87944 */ /* 0x020fea0003c00000 */
.L_x_335:
[----:B------:R-:W-:Y:S05]  /*b920*/  BSYNC.RECONVERGENT B0 ;  /* 0x0000000000007941 */ /* 0x000fea0003800200 */
.L_x_334:
        /* <DEDUP_REMOVED lines=8> */
[----:B-12--5:R-:W-:Y:S05]  /*b9b0*/  CALL.REL.NOINC `($__internal_1_$__cuda_sm20_sqrt_rn_f32_slowpath) ;  /* 0x0000003800647944 */ /* 0x026fea0003c00000 */
[----:B------:R-:W-:Y:S01]  /*b9c0*/  MOV R72, R27 ;  /* 0x0000001b00487202 */ /* 0x000fe20000000f00 */
[----:B------:R-:W-:Y:S06]  /*b9d0*/  BRA `(.L_x_338) ;  /* 0x0000000000107947 */ /* 0x000fec0003800000 */
.L_x_337:
[----:B01----:R-:W-:Y:S01]  /*b9e0*/  FMUL.FTZ R7, R50, R23 ;  /* 0x0000001732077220 */ /* 0x003fe20000410000 */
[----:B------:R-:W-:-:S03]  /*b9f0*/  FMUL.FTZ R6, R23, 0.5 ;  /* 0x3f00000017067820 */ /* 0x000fc60000410000 */
[----:B------:R-:W-:-:S04]  /*ba00*/  FFMA R72, -R7, R7, R50 ;  /* 0x0000000707487223 */ /* 0x000fc80000000132 */
[----:B------:R-:W-:-:S07]  /*ba10*/  FFMA R72, R72, R6, R7 ;  /* 0x0000000648487223 */ /* 0x000fce0000000007 */
.L_x_338:
[----:B------:R-:W-:Y:S05]  /*ba20*/  BSYNC.RECONVERGENT B0 ;  /* 0x0000000000007941 */ /* 0x000fea0003800200 */
.L_x_336:
        /* <DEDUP_REMOVED lines=12> */
[----:B--2--5:R-:W-:Y:S05]  /*baf0*/  CALL.REL.NOINC `($__internal_2_$__cuda_sm3x_div_rn_noftz_f32_slowpath) ;  /* 0x0000003800687944 */ /* 0x024fea0003c00000 */
[----:B------:R-:W-:-:S07]  /*bb00*/  MOV R52, R6 ;  /* 0x0000000600347202 */ /* 0x000fce0000000f00 */
.L_x_340:
[----:B------:R-:W-:Y:S05]  /*bb10*/  BSYNC.RECONVERGENT B4 ;  /* 0x0000000000047941 */ /* 0x000fea0003800200 */
.L_x_339:
        /* <DEDUP_REMOVED lines=14> */
.L_x_342:
[----:B------:R-:W-:Y:S05]  /*bc00*/  BSYNC.RECONVERGENT B4 ;  /* 0x0000000000047941 */ /* 0x000fea0003800200 */
.L_x_341:
        /* <DEDUP_REMOVED lines=14> */
.L_x_344:
[----:B------:R-:W-:Y:S05]  /*bcf0*/  BSYNC.RECONVERGENT B4 ;  /* 0x0000000000047941 */ /* 0x000fea0003800200 */
.L_x_343:
[----:B------:R-:W0:Y:S01]  /*bd00*/  MUFU.RCP64H R7, R67 ;  /* 0x0000004300077308 */ /* 0x000e220000001800 */
[----:B------:R-:W-:Y:S01]  /*bd10*/  HFMA2 R6, -RZ, RZ, 0, 5.9604644775390625e-08 ;  /* 0x00000001ff067431 */ /* 0x000fe200000001ff */
[----:B------:R-:W-:Y:S01]  /*bd20*/  DADD R26, -R68, -R64 ;  /* 0x00000000441a7229 */ /* 0x000fe20000000940 */
[----:B--2---:R-:W-:Y:S01]  /*bd30*/  FSETP.GE.AND P2, PT, R70, RZ, PT ;  /* 0x000000ff4600720b */ /* 0x004fe20003f46000 */
[----:B------:R-:W-:Y:S08]  /*bd40*/  BSSY.RECONVERGENT B0, `(.L_x_345) ;  /* 0x0000025000007945 */ /* 0x000ff00003800200 */
        /* <DEDUP_REMOVED lines=8> */
[----:B------:R-:W-:Y:S01]  /*bdd0*/  DFMA R24, R6, R24, R64 ;  /* 0x000000180618722b */ /* 0x000fe20000000040 */
[----:B------:R-:W-:-:S09]  /*bde0*/  MOV R64, R57 ;  /* 0x0000003900407202 */ /* 0x000fd20000000f00 */
[----:B------:R-:W-:-:S05]  /*bdf0*/  FFMA R6, RZ, R67, R25 ;  /* 0x00000043ff067223 */ /* 0x000fca0000000019 */
[----:B------:R-:W-:Y:S01]  /*be00*/  FSETP.GT.AND P1, PT, |R6|, 1.469367938527859385e-39, PT ;  /* 0x001000000600780b */ /* 0x000fe20003f24200 */
[----:B------:R-:W-:-:S12]  /*be10*/  @!P2 BRA `(.L_x_346) ;  /* 0x00000000005ca947 */ /* 0x000fd80003800000 */
        /* <DEDUP_REMOVED lines=12> */
[----:B------:R-:W-:-:S04]  /*bee0*/  FSETP.GT.AND P2, PT, R57, R70, PT ;  /* 0x000000463900720b */ /* 0x000fc80003f44000 */
[----:B------:R-:W-:-:S03]  /*bef0*/  FSEL R64, R70, R57, P2 ;  /* 0x0000003946407208 */ /* 0x000fc60001000000 */
[----:B------:R-:W1:Y:S01]  /*bf00*/  LDC R23, c[0x3][R55+0x5d0] ;  /* 0x00c1740037177b82 */ /* 0x000e620000000800 */
[----:B0-----:R-:W-:Y:S01]  /*bf10*/  FADD R43, R43, -R7 ;  /* 0x800000072b2b7221 */ /* 0x001fe20000000000 */
[----:B------:R-:W-:-:S03]  /*bf20*/  FADD R7, R59, -R6 ;  /* 0x800000063b077221 */ /* 0x000fc60000000000 */
[----:B------:R-:W-:Y:S01]  /*bf30*/  FMUL R43, R2, R43 ;  /* 0x0000002b022b7220 */ /* 0x000fe20000400000 */
[----:B-1----:R-:W-:-:S03]  /*bf40*/  FADD R6, R68, -R23 ;  /* 0x8000001744067221 */ /* 0x002fc60000000000 */
[----:B------:R-:W-:-:S04]  /*bf50*/  FFMA R28, R62, R7, R43 ;  /* 0x000000073e1c7223 */ /* 0x000fc8000000002b */
[----:B------:R-:W-:-:S05]  /*bf60*/  FFMA R6, R3, R6, R28 ;  /* 0x0000000603067223 */ /* 0x000fca000000001c */
[----:B------:R-:W-:-:S04]  /*bf70*/  FSETP.GEU.AND P3, PT, R6, RZ, PT ;  /* 0x000000ff0600720b */ /* 0x000fc80003f6e000 */
[----:B------:R-:W-:-:S09]  /*bf80*/  FSEL R64, R64, R57, !P3 ;  /* 0x0000003940407208 */ /* 0x000fd20005800000 */
.L_x_346:
[----:B------:R-:W-:Y:S05]  /*bf90*/  BSYNC.RECONVERGENT B0 ;  /* 0x0000000000007941 */ /* 0x000fea0003800200 */
.L_x_345:
[----:B------:R-:W-:Y:S04]  /*bfa0*/  BSSY.RECONVERGENT B0, `(.L_x_347) ;  /* 0x0000009000007945 */ /* 0x000fe80003800200 */
[----:B------:R-:W-:Y:S05]  /*bfb0*/  @P1 BRA P0, `(.L_x_348) ;  /* 0x00000000001c1947 */ /* 0x000fea0000000000 */
[----:B------:R-:W-:Y:S02]  /*bfc0*/  MOV R23, R27 ;  /* 0x0000001b00177202 */ /* 0x000fe40000000f00 */
[----:B------:R-:W-:Y:S02]  /*bfd0*/  MOV R6, R66 ;  /* 0x0000004200067202 */ /* 0x000fe40000000f00 */
[----:B------:R-:W-:Y:S02]  /*bfe0*/  MOV R7, R67 ;  /* 0x0000004300077202 */ /* 0x000fe40000000f00 */
[----:B------:R-:W-:-:S07]  /*bff0*/  MOV R24, 0xc010 ;  /* 0x0000c01000187802 */ /* 0x000fce0000000f00 */
[----:B-----5:R-:W-:Y:S05]  /*c000*/  CALL.REL.NOINC `($__internal_0_$__cuda_sm20_div_rn_f64_full) ;  /* 0x0000002c003c7944 */ /* 0x020fea0003c00000 */
[----:B------:R-:W-:Y:S02]  /*c010*/  MOV R24, R6 ;  /* 0x0000000600187202 */ /* 0x000fe40000000f00 */
[----:B------:R-:W-:-:S07]  /*c020*/  MOV R25, R7 ;  /* 0x0000000700197202 */ /* 0x000fce0000000f00 */
.L_x_348:
[----:B------:R-:W-:Y:S05]  /*c030*/  BSYNC.RECONVERGENT B0 ;  /* 0x0000000000007941 */ /* 0x000fea0003800200 */
.L_x_347:
[----:B------:R-:W0:Y:S01]  /*c040*/  F2F.F32.F64 R25, R24 ;  /* 0x0000001800197310 */ /* 0x000e220000301000 */
[----:B------:R-:W-:Y:S01]  /*c050*/  FMUL R7, R2, R2 ;  /* 0x0000000202077220 */ /* 0x000fe20000400000 */
[----:B------:R-:W-:Y:S03]  /*c060*/  BSSY.RECONVERGENT B0, `(.L_x_349) ;  /* 0x000001e000007945 */ /* 0x000fe60003800200 */
[----:B------:R-:W-:-:S04]  /*c070*/  FFMA R6, R62, R62, R7 ;  /* 0x0000003e3e067223 */ /* 0x000fc80000000007 */
[----:B------:R-:W-:-:S04]  /*c080*/  FFMA R66, R3, R3, R6 ;  /* 0x0000000303427223 */ /* 0x000fc80000000006 */
[----:B------:R1:W2:Y:S01]  /*c090*/  MUFU.RSQ R43, R66 ;  /* 0x00000042002b7308 */ /* 0x0002a20000001400 */
[----:B------:R-:W-:Y:S02]  /*c0a0*/  IADD3 R6, PT, PT, R66, -0xd000000, RZ ;  /* 0xf300000042067810 */ /* 0x000fe40007ffe0ff */
[----:B0-----:R-:W-:Y:S02]  /*c0b0*/  FSETP.GE.AND P1, PT, R25, RZ, PT ;  /* 0x000000ff1900720b */ /* 0x001fe40003f26000 */
[----:B------:R-:W-:-:S11]  /*c0c0*/  ISETP.GT.U32.AND P0, PT, R6, 0x727fffff, PT ;  /* 0x727fffff0600780c */ /* 0x000fd60003f04070 */
[----:B-1----:R-:W-:Y:S05]  /*c0d0*/  @!P1 BRA `(.L_x_350) ;  /* 0x0000000000589947 */ /* 0x002fea0003800000 */
        /* <DEDUP_REMOVED lines=12> */
[----:B------:R-:W-:-:S07]  /*c1a0*/  FSETP.GT.AND P1, PT, R64, R25, PT ;  /* 0x000000194000720b */ /* 0x000fce0003f24000 */
[----:B------:R-:W1:Y:S01]  /*c1b0*/  LDC R59, c[0x3][R55+0x5d0] ;  /* 0x00c17400373b7b82 */ /* 0x000e620000000800 */
[----:B0-----:R-:W-:Y:S01]  /*c1c0*/  FADD R23, -R7, R26 ;  /* 0x0000001a07177221 */ /* 0x001fe20000000100 */
[----:B------:R-:W-:-:S03]  /*c1d0*/  FADD R7, -R6, R27 ;  /* 0x0000001b06077221 */ /* 0x000fc60000000100 */
[----:B------:R-:W-:Y:S01]  /*c1e0*/  FMUL R23, R2, R23 ;  /* 0x0000001702177220 */ /* 0x000fe20000400000 */
[----:B-1----:R-:W-:-:S03]  /*c1f0*/  FADD R6, -R59, R28 ;  /* 0x0000001c3b067221 */ /* 0x002fc60000000100 */
[----:B------:R-:W-:-:S04]  /*c200*/  FFMA R24, R62, R7, R23 ;  /* 0x000000073e187223 */ /* 0x000fc80000000017 */
[----:B------:R-:W-:-:S05]  /*c210*/  FFMA R6, R3, R6, R24 ;  /* 0x0000000603067223 */ /* 0x000fca0000000018 */
[----:B------:R-:W-:-:S13]  /*c220*/  FSETP.GEU.AND P2, PT, R6, RZ, PT ;  /* 0x000000ff0600720b */ /* 0x000fda0003f4e000 */
[----:B------:R-:W-:-:S07]  /*c230*/  @!P2 FSEL R64, R25, R64, P1 ;  /* 0x000000401940a208 */ /* 0x000fce0000800000 */
.L_x_350:
[----:B------:R-:W-:Y:S05]  /*c240*/  BSYNC.RECONVERGENT B0 ;  /* 0x0000000000007941 */ /* 0x000fea0003800200 */
.L_x_349:
[----:B------:R-:W-:Y:S05]  /*c250*/  @!P0 BRA `(.L_x_351) ;  /* 0x00000000001c8947 */ /* 0x000fea0003800000 */
[----:B------:R-:W-:Y:S01]  /*c260*/  BSSY.RECONVERGENT B0, `(.L_x_352) ;  /* 0x0000004000007945 */ /* 0x000fe20003800200 */
[----:B------:R-:W-:Y:S02]  /*c270*/  MOV R7, R66 ;  /* 0x0000004200077202 */ /* 0x000fe40000000f00 */
[----:B------:R-:W-:-:S07]  /*c280*/  MOV R6, 0xc2a0 ;  /* 0x0000c2a000067802 */ /* 0x000fce0000000f00 */
[----:B--2--5:R-:W-:Y:S05]  /*c290*/  CALL.REL.NOINC `($__internal_1_$__cuda_sm20_sqrt_rn_f32_slowpath) ;  /* 0x00000030002c7944 */ /* 0x024fea0003c00000 */
[----:B------:R-:W-:Y:S05]  /*c2a0*/  BSYNC.RECONVERGENT B0 ;  /* 0x0000000000007941 */ /* 0x000fea0003800200 */
.L_x_352:
[----:B------:R-:W-:Y:S01]  /*c2b0*/  MOV R63, R27 ;  /* 0x0000001b003f7202 */ /* 0x000fe20000000f00 */
[----:B------:R-:W-:Y:S06]  /*c2c0*/  BRA `(.L_x_353) ;  /* 0x0000000000107947 */ /* 0x000fec0003800000 */
.L_x_351:
[----:B--2---:R-:W-:Y:S01]  /*c2d0*/  FMUL.FTZ R63, R66, R43 ;  /* 0x0000002b423f7220 */ /* 0x004fe20000410000 */
[----:B------:R-:W-:-:S03]  /*c2e0*/  FMUL.FTZ R7, R43, 0.5 ;  /* 0x3f0000002b077820 */ /* 0x000fc60000410000 */
[----:B------:R-:W-:-:S04]  /*c2f0*/  FFMA R6, -R63, R63, R66 ;  /* 0x0000003f3f067223 */ /* 0x000fc80000000142 */
[----:B------:R-:W-:-:S07]  /*c300*/  FFMA R63, R6, R7, R63 ;  /* 0x00000007063f7223 */ /* 0x000fce000000003f */
.L_x_353:
        /* <DEDUP_REMOVED lines=12> */
[----:B-----5:R-:W-:Y:S05]  /*c3d0*/  CALL.REL.NOINC `($__internal_2_$__cuda_sm3x_div_rn_noftz_f32_slowpath) ;  /* 0x0000003000307944 */ /* 0x020fea0003c00000 */
[----:B------:R-:W-:-:S07]  /*c3e0*/  MOV R66, R6 ;  /* 0x0000000600427202 */ /* 0x000fce0000000f00 */
.L_x_355:
[----:B------:R-:W-:Y:S05]  /*c3f0*/  BSYNC.RECONVERGENT B4 ;  /* 0x0000000000047941 */ /* 0x000fea0003800200 */
.L_x_354:
        /* <DEDUP_REMOVED lines=14> */
.L_x_357:
[----:B------:R-:W-:Y:S05]  /*c4e0*/  BSYNC.RECONVERGENT B4 ;  /* 0x0000000000047941 */ /* 0x000fea0003800200 */
.L_x_356:
        /* <DEDUP_REMOVED lines=14> */
.L_x_359:
[----:B------:R-:W-:Y:S05]  /*c5d0*/  BSYNC.RECONVERGENT B4 ;  /* 0x0000000000047941 */ /* 0x000fea0003800200 */
.L_x_358:
        /* <DEDUP_REMOVED lines=8> */
[----:B------:R-:W-:Y:S01]  /*c660*/  FADD R7, -R49, R40 ;  /* 0x0000002831077221 */ /* 0x000fe20000000100 */
[----:B------:R-:W-:Y:S01]  /*c670*/  FADD R3, -R47, R60 ;  /* 0x0000003c2f037221 */ /* 0x000fe20000000100 */
[----:B------:R-:W-:Y:S02]  /*c680*/  BSSY.RECONVERGENT B5, `(.L_x_362) ;  /* 0x0000010000057945 */ /* 0x000fe40003800200 */
[----:B------:R-:W-:Y:S01]  /*c690*/  FMUL R6, R7, R62 ;  /* 0x0000003e07067220 */ /* 0x000fe20000400000 */
[----:B------:R-:W-:-:S03]  /*c6a0*/  FADD R7, -R46, R41 ;  /* 0x000000292e077221 */ /* 0x000fc60000000100 */
        /* <DEDUP_REMOVED lines=11> */
[----:B-----5:R-:W-:Y:S05]  /*c760*/  CALL.REL.NOINC `($__internal_2_$__cuda_sm3x_div_rn_noftz_f32_slowpath) ;  /* 0x0000002c004c7944 */ /* 0x020fea0003c00000 */
[----:B------:R-:W-:-:S07]  /*c770*/  MOV R3, R6 ;  /* 0x0000000600037202 */ /* 0x000fce0000000f00 */
.L_x_363:
[----:B------:R-:W-:Y:S05]  /*c780*/  BSYNC.RECONVERGENT B5 ;  /* 0x0000000000057941 */ /* 0x000fea0003800200 */
.L_x_362:
        /* <DEDUP_REMOVED lines=18> */
[----:B-----5:R-:W-:Y:S05]  /*c8b0*/  CALL.REL.NOINC `($__internal_1_$__cuda_sm20_sqrt_rn_f32_slowpath) ;  /* 0x0000002800a47944 */ /* 0x020fea0003c00000 */
[----:B------:R-:W-:Y:S05]  /*c8c0*/  BRA `(.L_x_366) ;  /* 0x0000000000107947 */ /* 0x000fea0003800000 */
.L_x_365:
[----:B------:R-:W-:Y:S01]  /*c8d0*/  FMUL.FTZ R27, R6, R7 ;  /* 0x00000007061b7220 */ /* 0x000fe20000410000 */
[----:B------:R-:W-:-:S03]  /*c8e0*/  FMUL.FTZ R7, R7, 0.5 ;  /* 0x3f00000007077820 */ /* 0x000fc60000410000 */
[----:B------:R-:W-:-:S04]  /*c8f0*/  FFMA R6, -R27, R27, R6 ;  /* 0x0000001b1b067223 */ /* 0x000fc80000000106 */
[----:B------:R-:W-:-:S07]  /*c900*/  FFMA R27, R6, R7, R27 ;  /* 0x00000007061b7223 */ /* 0x000fce000000001b */
.L_x_366:
[----:B------:R-:W-:Y:S05]  /*c910*/  BSYNC.RECONVERGENT B0 ;  /* 0x0000000000007941 */ /* 0x000fea0003800200 */
.L_x_364:
[----:B------:R-:W-:Y:S02]  /*c920*/  FSETP.GTU.AND P0, PT, R27, R51, PT ;  /* 0x000000331b00720b */ /* 0x000fe40003f0c000 */
[----:B------:R-:W-:-:S11]  /*c930*/  FSETP.GEU.AND P1, PT, R3, R64, PT ;  /* 0x000000400300720b */ /* 0x000fd60003f2e000 */
[----:B------:R-:W-:-:S07]  /*c940*/  @!P0 FSEL R64, R3, R64, !P1 ;  /* 0x0000004003408208 */ /* 0x000fce0004800000 */
.L_x_361:
[----:B------:R-:W-:Y:S05]  /*c950*/  BSYNC.RECONVERGENT B4 ;  /* 0x0000000000047941 */ /* 0x000fea0003800200 */
.L_x_360:
[----:B------:R-:W-:Y:S01]  /*c960*/  FFMA R3, R11, -R62, -R68 ;  /* 0x8000003e0b037223 */ /* 0x000fe20000000844 */
[----:B------:R-:W-:Y:S03]  /*c970*/  BSSY.RECONVERGENT B4, `(.L_x_367) ;  /* 0x0000035000047945 */ /* 0x000fe60003800200 */
[----:B------:R-:W-:-:S05]  /*c980*/  FADD R24, -R2, R3 ;  /* 0x0000000302187221 */ /* 0x000fca0000000100 */
[----:B------:R-:W-:-:S13]  /*c990*/  FSETP.NEU.AND P0, PT, R24, RZ, PT ;  /* 0x000000ff1800720b */ /* 0x000fda0003f0d000 */
[----:B------:R-:W-:Y:S05]  /*c9a0*/  @!P0 BRA `(.L_x_368) ;  /* 0x0000000000c48947 */ /* 0x000fea0003800000 */
[----:B------:R-:W0:Y:S01]  /*c9b0*/  LDC.64 R2, c[0x3][R55+0x5c8] ;  /* 0x00c1720037027b82 */ /* 0x000e220000000a00 */
[----:B------:R-:W1:Y:S01]  /*c9c0*/  MUFU.RCP R6, R24 ;  /* 0x0000001800067308 */ /* 0x000e620000001000 */
[----:B------:R-:W-:Y:S06]  /*c9d0*/  BSSY.RECONVERGENT B5, `(.L_x_369) ;  /* 0x0000013000057945 */ /* 0x000fec0003800200 */
[----:B------:R-:W2:Y:S01]  /*c9e0*/  LDC R41, c[0x3][R55+0x5d0] ;  /* 0x00c1740037297b82 */ /* 0x000ea20000000800 */
[----:B-1----:R-:W-:-:S04]  /*c9f0*/  FFMA R25, -R24, R6, 1 ;  /* 0x3f80000018197423 */ /* 0x002fc80000000106 */
[----:B------:R-:W-:Y:S01]  /*ca00*/  FFMA R6, R6, R25, R6 ;  /* 0x0000001906067223 */ /* 0x000fe20000000006 */
[----:B0-----:R-:W-:-:S04]  /*ca10*/  FADD R7, -R47, R2 ;  /* 0x000000022f077221 */ /* 0x001fc80000000100 */
[----:B------:R-:W-:Y:S01]  /*ca20*/  FMUL R66, R7, R66 ;  /* 0x0000004207427220 */ /* 0x000fe20000400000 */
[----:B------:R-:W-:Y:S01]  /*ca30*/  FADD R7, -R49, R3 ;  /* 0x0000000331077221 */ /* 0x000fe20000000100 */
[----:B--2---:R-:W-:-:S03]  /*ca40*/  FADD R23, -R46, R41 ;  /* 0x000000292e177221 */ /* 0x004fc60000000100 */
[----:B------:R-:W-:-:S04]  /*ca50*/  FFMA R66, R7, -R62, -R66 ;  /* 0x8000003e07427223 */ /* 0x000fc80000000842 */
[----:B------:R-:W-:-:S04]  /*ca60*/  FFMA R7, R23, -R61, R66 ;  /* 0x8000003d17077223 */ /* 0x000fc80000000042 */
[----:B------:R-:W0:Y:S01]  /*ca70*/  FCHK P0, R7, R24 ;  /* 0x0000001807007302 */ /* 0x000e220000000000 */
[----:B------:R-:W-:-:S04]  /*ca80*/  FFMA R23, R7, R6, RZ ;  /* 0x0000000607177223 */ /* 0x000fc800000000ff */
[----:B------:R-:W-:-:S04]  /*ca90*/  FFMA R28, -R24, R23, R7 ;  /* 0x00000017181c7223 */ /* 0x000fc80000000107 */
[----:B------:R-:W-:Y:S01]  /*caa0*/  FFMA R28, R6, R28, R23 ;  /* 0x0000001c061c7223 */ /* 0x000fe20000000017 */
[----:B0-----:R-:W-:Y:S06]  /*cab0*/  @!P0 BRA `(.L_x_370) ;  /* 0x0000000000108947 */ /* 0x001fec0003800000 */
[----:B------:R-:W-:Y:S02]  /*cac0*/  MOV R6, R24 ;  /* 0x0000001800067202 */ /* 0x000fe40000000f00 */
[----:B------:R-:W-:-:S07]  /*cad0*/  MOV R26, 0xcaf0 ;  /* 0x0000caf0001a7802 */ /* 0x000fce0000000f00 */
[----:B-----5:R-:W-:Y:S05]  /*cae0*/  CALL.REL.NOINC `($__internal_2_$__cuda_sm3x_div_rn_noftz_f32_slowpath) ;  /* 0x00000028006c7944 */ /* 0x020fea0003c00000 */
[----:B------:R-:W-:-:S07]  /*caf0*/  MOV R28, R6 ;  /* 0x00000006001c7202 */ /* 0x000fce0000000f00 */
.L_x_370:
[----:B------:R-:W-:Y:S05]  /*cb00*/  BSYNC.RECONVERGENT B5 ;  /* 0x0000000000057941 */ /* 0x000fea0003800200 */
.L_x_369:
        /* <DEDUP_REMOVED lines=17> */
[----:B-----5:R-:W-:Y:S05]  /*cc20*/  CALL.REL.NOINC `($__internal_1_$__cuda_sm20_sqrt_rn_f32_slowpath) ;  /* 0x0000002400c87944 */ /* 0x020fea0003c00000 */
[----:B------:R-:W-:Y:S05]  /*cc30*/  BRA `(.L_x_373) ;  /* 0x0000000000107947 */ /* 0x000fea0003800000 */
.L_x_372:
[----:B------:R-:W-:Y:S01]  /*cc40*/  FMUL.FTZ R27, R7, R2 ;  /* 0x00000002071b7220 */ /* 0x000fe20000410000 */
[----:B------:R-:W-:-:S03]  /*cc50*/  FMUL.FTZ R3, R2, 0.5 ;  /* 0x3f00000002037820 */ /* 0x000fc60000410000 */
[----:B------:R-:W-:-:S04]  /*cc60*/  FFMA R2, -R27, R27, R7 ;  /* 0x0000001b1b027223 */ /* 0x000fc80000000107 */
[----:B------:R-:W-:-:S07]  /*cc70*/  FFMA R27, R2, R3, R27 ;  /* 0x00000003021b7223 */ /* 0x000fce000000001b */
.L_x_373:
[----:B------:R-:W-:Y:S05]  /*cc80*/  BSYNC.RECONVERGENT B0 ;  /* 0x0000000000007941 */ /* 0x000fea0003800200 */
.L_x_371:
[----:B------:R-:W-:Y:S02]  /*cc90*/  FSETP.GTU.AND P0, PT, R27, R51, PT ;  /* 0x000000331b00720b */ /* 0x000fe40003f0c000 */
[----:B------:R-:W-:-:S11]  /*cca0*/  FSETP.GEU.AND P1, PT, R28, R64, PT ;  /* 0x000000401c00720b */ /* 0x000fd60003f2e000 */
[----:B------:R-:W-:-:S07]  /*ccb0*/  @!P0 FSEL R64, R28, R64, !P1 ;  /* 0x000000401c408208 */ /* 0x000fce0004800000 */
.L_x_368:
[----:B------:R-:W-:Y:S05]  /*ccc0*/  BSYNC.RECONVERGENT B4 ;  /* 0x0000000000047941 */ /* 0x000fea0003800200 */
.L_x_367:
[----:B------:R-:W-:Y:S02]  /*ccd0*/  FSETP.NEU.OR P4, PT, R64, R57, P4 ;  /* 0x000000394000720b */ /* 0x000fe4000278d400 */
[----:B------:R-:W-:-:S11]  /*cce0*/  MOV R57, R64 ;  /* 0x0000004000397202 */ /* 0x000fd60000000f00 */
.L_x_330:
[----:B------:R-:W-:Y:S05]  /*ccf0*/  BSYNC.RECONVERGENT B3 ;  /* 0x0000000000037941 */ /* 0x000fea0003800200 */
.L_x_318:
[----:B------:R-:W-:Y:S05]  /*cd00*/  @P5 BRA `(.L_x_374) ;  /* 0xffffffe000a85947 */ /* 0x000fea000383ffff */
[----:B------:R-:W-:Y:S02]  /*cd10*/  SEL R3, RZ, 0x1, !P4 ;  /* 0x00000001ff037807 */ /* 0x000fe40006000000 */
[----:B------:R-:W-:-:S07]  /*cd20*/  MOV R57, R64 ;  /* 0x0000004000397202 */ /* 0x000fce0000000f00 */
.L_x_317:
[----:B------:R-:W0:Y:S02]  /*cd30*/  LDCU UR7, c[0x3][0x3c] ;  /* 0x00c00780ff0777ac */ /* 0x000e240008000800 */
[----:B0-----:R-:W-:-:S09]  /*cd40*/  UISETP.GE.AND UP0, UPT, UR7, 0x1, UPT ;  /* 0x000000010700788c */ /* 0x001fd2000bf06270 */
[----:B------:R-:W-:Y:S05]  /*cd50*/  BRA.U !UP0, `(.L_x_375) ;  /* 0x0000000508d47547 */ /* 0x000fea000b800000 */
[----:B------:R-:W-:Y:S01]  /*cd60*/  PRMT R2, R3, 0x9910, RZ ;  /* 0x0000991003027816 */ /* 0x000fe200000000ff */
[----:B----4-:R-:W-:-:S03]  /*cd70*/  HFMA2 R52, -RZ, RZ, 0, 0 ;  /* 0x00000000ff347431 */ /* 0x010fc600000001ff */
[----:B------:R-:W-:-:S13]  /*cd80*/  ISETP.NE.AND P4, PT, R2, RZ, PT ;  /* 0x000000ff0200720c */ /* 0x000fda0003f85270 */
.L_x_384:
[C---:B------:R-:W-:Y:S01]  /*cd90*/  IMAD R2, R52.reuse, 0x54, RZ ;  /* 0x0000005434027824 */ /* 0x040fe200078e02ff */
[----:B------:R-:W0:Y:S01]  /*cda0*/  LDCU UR7, c[0x3][0x3c] ;  /* 0x00c00780ff0777ac */ /* 0x000e220008000800 */
[----:B------:R-:W-:Y:S01]  /*cdb0*/  IADD3 R52, PT, PT, R52, 0x1, RZ ;  /* 0x0000000134347810 */ /* 0x000fe20007ffe0ff */
[----:B------:R-:W-:Y:S01]  /*cdc0*/  BSSY.RECONVERGENT B0, `(.L_x_376) ;  /* 0x000003d000007945 */ /* 0x000fe20003800200 */
[----:B------:R-:W1:Y:S08]  /*cdd0*/  LDC R26, c[0x3][R2+0x92c] ;  /* 0x00c24b00021a7b82 */ /* 0x000e700000000800 */
[----:B------:R-:W2:Y:S01]  /*cde0*/  LDC R23, c[0x3][R2+0x944] ;  /* 0x00c2510002177b82 */ /* 0x000ea20000000800 */
[----:B0-----:R-:W-:-:S07]  /*cdf0*/  ISETP.NE.AND P5, PT, R52, UR7, PT ;  /* 0x0000000734007c0c */ /* 0x001fce000bfa5270 */
[----:B------:R-:W0:Y:S08]  /*ce00*/  LDC R41, c[0x3][R2+0x934] ;  /* 0x00c24d0002297b82 */ /* 0x000e300000000800 */
[----:B------:R-:W0:Y:S01]  /*ce10*/  LDC R24, c[0x3][R2+0x94c] ;  /* 0x00c2530002187b82 */ /* 0x000e220000000800 */
[----:B-1----:R-:W-:-:S07]  /*ce20*/  FADD R51, -R47, R26 ;  /* 0x0000001a2f337221 */ /* 0x002fce0000000100 */
[----:B------:R-:W1:Y:S01]  /*ce30*/  LDC R50, c[0x3][R2+0x930] ;  /* 0x00c24c0002327b82 */ /* 0x000e620000000800 */
[----:B--2---:R-:W-:-:S07]  /*ce40*/  FADD R23, R26, -R23 ;  /* 0x800000171a177221 */ /* 0x004fce0000000000 */
[----:B------:R-:W1:Y:S08]  /*ce50*/  LDC R3, c[0x3][R2+0x93c] ;  /* 0x00c24f0002037b82 */ /* 0x000e700000000800 */
[----:B------:R-:W2:Y:S01]  /*ce60*/  LDC R43, c[0x3][R2+0x948] ;  /* 0x00c25200022b7b82 */ /* 0x000ea20000000800 */
[----:B0-----:R-:W-:Y:S01]  /*ce70*/  FADD R56, R41, -R24 ;  /* 0x8000001829387221 */ /* 0x001fe20000000000 */
[----:B------:R-:W-:-:S03]  /*ce80*/  FMUL R24, R8, R23 ;  /* 0x0000001708187220 */ /* 0x000fc60000400000 */
[----:B------:R-:W-:-:S03]  /*ce90*/  FMUL R25, R11, R56 ;  /* 0x000000380b197220 */ /* 0x000fc60000400000 */
[----:B------:R-:W0:Y:S08]  /*cea0*/  LDC R7, c[0x3][R2+0x938] ;  /* 0x00c24e0002077b82 */ /* 0x000e300000000800 */
[----:B------:R3:W4:Y:S01]  /*ceb0*/  LDC R6, c[0x3][R2+0x940] ;  /* 0x00c2500002067b82 */ /* 0x0007220000000800 */
[----:B-1----:R-:W-:Y:S01]  /*cec0*/  FADD R28, R50, -R3 ;  /* 0x80000003321c7221 */ /* 0x002fe20000000000 */
[----:B------:R-:W-:-:S04]  /*ced0*/  FFMA R3, R9, R56, -R24 ;  /* 0x0000003809037223 */ /* 0x000fc80000000818 */
[----:B------:R-:W-:Y:S01]  /*cee0*/  FMUL R24, R28, R3 ;  /* 0x000000031c187220 */ /* 0x000fe20000400000 */
[----:B--2---:R-:W-:Y:S01]  /*cef0*/  FADD R43, R50, -R43 ;  /* 0x8000002b322b7221 */ /* 0x004fe20000000000 */
[----:B------:R-:W-:-:S03]  /*cf00*/  FADD R50, -R49, R50 ;  /* 0x0000003231327221 */ /* 0x000fc60000000100 */
[-C--:B------:R-:W-:Y:S01]  /*cf10*/  FMUL R54, R9, R43.reuse ;  /* 0x0000002b09367220 */ /* 0x080fe20000400000 */
[----:B------:R-:W-:Y:S01]  /*cf20*/  FFMA R40, R8, R43, -R25 ;  /* 0x0000002b08287223 */ /* 0x000fe20000000819 */
[----:B0-----:R-:W-:Y:S02]  /*cf30*/  FADD R27, R26, -R7 ;  /* 0x800000071a1b7221 */ /* 0x001fe40000000000 */
[----:B---3--:R-:W-:Y:S01]  /*cf40*/  FFMA R2, R11, R23, -R54 ;  /* 0x000000170b027223 */ /* 0x008fe20000000836 */
[----:B------:R-:W-:Y:S01]  /*cf50*/  FMUL R26, R28, R51 ;  /* 0x000000331c1a7220 */ /* 0x000fe20000400000 */
[----:B------:R-:W-:Y:S01]  /*cf60*/  FFMA R24, R27, R40, R24 ;  /* 0x000000281b187223 */ /* 0x000fe20000000018 */
[----:B----4-:R-:W-:Y:S01]  /*cf70*/  FADD R55, R41, -R6 ;  /* 0x8000000629377221 */ /* 0x010fe20000000000 */
[----:B------:R-:W-:-:S03]  /*cf80*/  FADD R41, -R46, R41 ;  /* 0x000000292e297221 */ /* 0x000fc60000000100 */
[----:B------:R-:W-:Y:S01]  /*cf90*/  FFMA R53, R55, R2, R24 ;  /* 0x0000000237357223 */ /* 0x000fe20000000018 */
[----:B------:R-:W-:Y:S01]  /*cfa0*/  MOV R24, 0x1 ;  /* 0x0000000100187802 */ /* 0x000fe20000000f00 */
[C---:B------:R-:W-:Y:S01]  /*cfb0*/  FMUL R54, R27.reuse, R41 ;  /* 0x000000291b367220 */ /* 0x040fe20000400000 */
[-C--:B------:R-:W-:Y:S01]  /*cfc0*/  FFMA R27, R27, R50.reuse, -R26 ;  /* 0x000000321b1b7223 */ /* 0x080fe2000000081a */
[----:B------:R-:W0:Y:S01]  /*cfd0*/  F2F.F64.F32 R6, R53 ;  /* 0x0000003500067310 */ /* 0x000e220000201800 */
[C---:B------:R-:W-:Y:S01]  /*cfe0*/  FMUL R59, R55.reuse, R50 ;  /* 0x00000032373b7220 */ /* 0x040fe20000400000 */
[----:B------:R-:W-:Y:S01]  /*cff0*/  FFMA R54, R55, R51, -R54 ;  /* 0x0000003337367223 */ /* 0x000fe20000000836 */
[----:B------:R-:W-:Y:S02]  /*d000*/  FMUL R56, R56, R27 ;  /* 0x0000001b38387220 */ /* 0x000fe40000400000 */
[----:B------:R-:W-:Y:S02]  /*d010*/  FFMA R28, R28, R41, -R59 ;  /* 0x000000291c1c7223 */ /* 0x000fe4000000083b */
        /* <DEDUP_REMOVED lines=20> */
[----:B-----5:R-:W-:Y:S05]  /*d160*/  CALL.REL.NOINC `($__internal_0_$__cuda_sm20_div_rn_f64_full) ;  /* 0x0000001800e47944 */ /* 0x020fea0003c00000 */
[----:B------:R-:W-:Y:S02]  /*d170*/  MOV R60, R6 ;  /* 0x00000006003c7202 */ /* 0x000fe40000000f00 */
[----:B------:R-:W-:-:S07]  /*d180*/  MOV R61, R7 ;  /* 0x00000007003d7202 */ /* 0x000fce0000000f00 */
.L_x_377:
[----:B------:R-:W-:Y:S05]  /*d190*/  BSYNC.RECONVERGENT B0 ;  /* 0x0000000000007941 */ /* 0x000fea0003800200 */
.L_x_376:
        /* <DEDUP_REMOVED lines=21> */
.L_x_381:
[----:B------:R-:W-:Y:S05]  /*d2f0*/  BSYNC.RECONVERGENT B4 ;  /* 0x0000000000047941 */ /* 0x000fea0003800200 */
.L_x_380:
        /* <DEDUP_REMOVED lines=18> */
.L_x_383:
[----:B------:R-:W-:Y:S05]  /*d420*/  BSYNC.RECONVERGENT B4 ;  /* 0x0000000000047941 */ /* 0x000fea0003800200 */
.L_x_382:
[----:B------:R-:W-:-:S05]  /*d430*/  FADD R3, -R54, 1 ;  /* 0x3f80000036037421 */ /* 0x000fca0000000100 */
[----:B------:R-:W-:-:S04]  /*d440*/  FSETP.GT.AND P0, PT, R6, R3, PT ;  /* 0x000000030600720b */ /* 0x000fc80003f04000 */
[----:B------:R-:W-:-:S04]  /*d450*/  FSETP.GEU.AND P0, PT, R6, RZ, !P0 ;  /* 0x000000ff0600720b */ /* 0x000fc8000470e000 */
[----:B------:R-:W-:Y:S02]  /*d460*/  PLOP3.LUT P4, PT, P0, P4, PT, 0xf8, 0x8f ;  /* 0x00000000008f781c */ /* 0x000fe40000789f70 */
[----:B------:R-:W-:-:S11]  /*d470*/  FSEL R57, R56, R57, P0 ;  /* 0x0000003938397208 */ /* 0x000fd60000000000 */
.L_x_379:
[----:B------:R-:W-:Y:S05]  /*d480*/  BSYNC.RECONVERGENT B3 ;  /* 0x0000000000037941 */ /* 0x000fea0003800200 */
.L_x_378:
[----:B------:R-:W-:Y:S05]  /*d490*/  @P5 BRA `(.L_x_384) ;  /* 0xfffffff8003c5947 */ /* 0x000fea000383ffff */
[----:B------:R-:W-:-:S07]  /*d4a0*/  SEL R3, RZ, 0x1, !P4 ;  /* 0x00000001ff037807 */ /* 0x000fce0006000000 */
.L_x_375:
[----:B------:R-:W-:Y:S01]  /*d4b0*/  PRMT R2, R3, 0x9910, RZ ;  /* 0x0000991003027816 */ /* 0x000fe200000000ff */
[----:B------:R-:W-:Y:S03]  /*d4c0*/  BSSY.RECONVERGENT B3, `(.L_x_385) ;  /* 0x00000e1000037945 */ /* 0x000fe60003800200 */
[----:B------:R-:W-:-:S13]  /*d4d0*/  ISETP.NE.AND P0, PT, R2, RZ, PT ;  /* 0x000000ff0200720c */ /* 0x000fda0003f05270 */
[----:B------:R-:W-:Y:S05]  /*d4e0*/  @P0 BRA `(.L_x_386) ;  /* 0x0000000c00780947 */ /* 0x000fea0003800000 */
[----:B------:R-:W-:Y:S01]  /*d4f0*/  FMUL R2, R11, R11 ;  /* 0x0000000b0b027220 */ /* 0x000fe20000400000 */
[----:B------:R-:W-:Y:S03]  /*d500*/  BSSY.RECONVERGENT B0, `(.L_x_387) ;  /* 0x000000f000007945 */ /* 0x000fe60003800200 */
        /* <DEDUP_REMOVED lines=10> */
.L_x_388:
[----:B------:R-:W-:Y:S01]  /*d5b0*/  FMUL.FTZ R2, R7, R6 ;  /* 0x0000000607027220 */ /* 0x000fe20000410000 */
[----:B------:R-:W-:-:S03]  /*d5c0*/  FMUL.FTZ R6, R6, 0.5 ;  /* 0x3f00000006067820 */ /* 0x000fc60000410000 */
[----:B------:R-:W-:-:S04]  /*d5d0*/  FFMA R3, -R2, R2, R7 ;  /* 0x0000000202037223 */ /* 0x000fc80000000107 */
[----:B------:R-:W-:-:S07]  /*d5e0*/  FFMA R2, R3, R6, R2 ;  /* 0x0000000603027223 */ /* 0x000fce0000000002 */
.L_x_389:
[----:B------:R-:W-:Y:S05]  /*d5f0*/  BSYNC.RECONVERGENT B0 ;  /* 0x0000000000007941 */ /* 0x000fea0003800200 */
.L_x_387:
        /* <DEDUP_REMOVED lines=14> */
.L_x_391:
[----:B------:R-:W-:Y:S05]  /*d6e0*/  BSYNC.RECONVERGENT B4 ;  /* 0x0000000000047941 */ /* 0x000fea0003800200 */
.L_x_390:
        /* <DEDUP_REMOVED lines=14> */
.L_x_393:
[----:B------:R-:W-:Y:S05]  /*d7d0*/  BSYNC.RECONVERGENT B4 ;  /* 0x0000000000047941 */ /* 0x000fea0003800200 */
.L_x_392:
        /* <DEDUP_REMOVED lines=14> */
.L_x_395:
[----:B------:R-:W-:Y:S05]  /*d8c0*/  BSYNC.RECONVERGENT B4 ;  /* 0x0000000000047941 */ /* 0x000fea0003800200 */
.L_x_394:
[----:B------:R-:W-:Y:S01]  /*d8d0*/  FMUL R7, R9, R9 ;  /* 0x0000000909077220 */ /* 0x000fe20000400000 */
[----:B------:R-:W0:Y:S01]  /*d8e0*/  LDC R8, c[0x3][R58+0xc88] ;  /* 0x00c322003a087b82 */ /* 0x000e220000000800 */
[----:B------:R-:W-:Y:S02]  /*d8f0*/  BSSY.RECONVERGENT B0, `(.L_x_396) ;  /* 0x0000018000007945 */ /* 0x000fe40003800200 */
[----:B------:R-:W-:-:S04]  /*d900*/  FFMA R6, R40, R40, R7 ;  /* 0x0000002828067223 */ /* 0x000fc80000000007 */
[----:B------:R-:W-:Y:S01]  /*d910*/  FFMA R25, R11, R11, R6 ;  /* 0x0000000b0b197223 */ /* 0x000fe20000000006 */
[----:B------:R-:W1:Y:S01]  /*d920*/  LDC.64 R2, c[0x3][R58+0xc80] ;  /* 0x00c320003a027b82 */ /* 0x000e620000000a00 */
[----:B------:R-:W-:Y:S02]  /*d930*/  FMUL R6, R4, R9 ;  /* 0x0000000904067220 */ /* 0x000fe40000400000 */
[----:B------:R2:W3:Y:S01]  /*d940*/  MUFU.RSQ R24, R25 ;  /* 0x0000001900187308 */ /* 0x0004e20000001400 */
[----:B------:R-:W-:Y:S01]  /*d950*/  IADD3 R23, PT, PT, R25, -0xd000000, RZ ;  /* 0xf300000019177810 */ /* 0x000fe20007ffe0ff */
[----:B------:R-:W-:-:S03]  /*d960*/  FFMA R7, R5, R40, R6 ;  /* 0x0000002805077223 */ /* 0x000fc60000000006 */
[----:B------:R-:W-:Y:S01]  /*d970*/  ISETP.GT.U32.AND P0, PT, R23, 0x727fffff, PT ;  /* 0x727fffff1700780c */ /* 0x000fe20003f04070 */
[----:B------:R-:W-:-:S05]  /*d980*/  FFMA R7, R0, R11, R7 ;  /* 0x0000000b00077223 */ /* 0x000fca0000000007 */
[----:B----4-:R-:W-:Y:S01]  /*d990*/  FMNMX R52, RZ, R7, !PT ;  /* 0x00000007ff347209 */ /* 0x010fe20007800000 */
[----:B0-----:R-:W-:Y:S01]  /*d9a0*/  FMUL R41, R35, R8 ;  /* 0x0000000823297220 */ /* 0x001fe20000400000 */
[----:B-1----:R-:W-:Y:S01]  /*d9b0*/  FMUL R51, R37, R2 ;  /* 0x0000000225337220 */ /* 0x002fe20000400000 */
[----:B------:R-:W-:-:S04]  /*d9c0*/  FMUL R50, R34, R3 ;  /* 0x0000000322327220 */ /* 0x000fc80000400000 */
[----:B--23--:R-:W-:Y:S05]  /*d9d0*/  @!P0 BRA `(.L_x_397) ;  /* 0x0000000000148947 */ /* 0x00cfea0003800000 */
[----:B------:R-:W-:Y:S02]  /*d9e0*/  MOV R7, R25 ;  /* 0x0000001900077202 */ /* 0x000fe40000000f00 */
[----:B------:R-:W-:-:S07]  /*d9f0*/  MOV R6, 0xda10 ;  /* 0x0000da1000067802 */ /* 0x000fce0000000f00 */
[----:B-----5:R-:W-:Y:S05]  /*da00*/  CALL.REL.NOINC `($__internal_1_$__cuda_sm20_sqrt_rn_f32_slowpath) ;  /* 0x0000001800507944 */ /* 0x020fea0003c00000 */
[----:B------:R-:W-:Y:S01]  /*da10*/  MOV R54, R27 ;  /* 0x0000001b00367202 */ /* 0x000fe20000000f00 */
[----:B------:R-:W-:Y:S06]  /*da20*/  BRA `(.L_x_398) ;  /* 0x0000000000107947 */ /* 0x000fec0003800000 */
.L_x_397:
[----:B------:R-:W-:Y:S01]  /*da30*/  FMUL.FTZ R54, R25, R24 ;  /* 0x0000001819367220 */ /* 0x000fe20000410000 */
[----:B------:R-:W-:-:S03]  /*da40*/  FMUL.FTZ R6, R24, 0.5 ;  /* 0x3f00000018067820 */ /* 0x000fc60000410000 */
[----:B------:R-:W-:-:S04]  /*da50*/  FFMA R7, -R54, R54, R25 ;  /* 0x0000003636077223 */ /* 0x000fc80000000119 */
[----:B------:R-:W-:-:S07]  /*da60*/  FFMA R54, R7, R6, R54 ;  /* 0x0000000607367223 */ /* 0x000fce0000000036 */
.L_x_398:
[----:B------:R-:W-:Y:S05]  /*da70*/  BSYNC.RECONVERGENT B0 ;  /* 0x0000000000007941 */ /* 0x000fea0003800200 */
.L_x_396:
        /* <DEDUP_REMOVED lines=14> */
.L_x_400:
[----:B------:R-:W-:Y:S05]  /*db60*/  BSYNC.RECONVERGENT B4 ;  /* 0x0000000000047941 */ /* 0x000fea0003800200 */
.L_x_399:
        /* <DEDUP_REMOVED lines=14> */
.L_x_402:
[----:B------:R-:W-:Y:S05]  /*dc50*/  BSYNC.RECONVERGENT B4 ;  /* 0x0000000000047941 */ /* 0x000fea0003800200 */
.L_x_401:
        /* <DEDUP_REMOVED lines=13> */
.L_x_404:
[----:B------:R-:W-:Y:S05]  /*dd30*/  BSYNC.RECONVERGENT B4 ;  /* 0x0000000000047941 */ /* 0x000fea0003800200 */
.L_x_403:
[----:B------:R-:W-:Y:S01]  /*dd40*/  FADD R11, R55, -R44 ;  /* 0x8000002c370b7221 */ /* 0x000fe20000000000 */
[----:B------:R-:W-:Y:S01]  /*dd50*/  FADD R53, R53, -R42 ;  /* 0x8000002a35357221 */ /* 0x000fe20000000000 */
[----:B------:R-:W-:Y:S01]  /*dd60*/  FADD R9, R6, -R45 ;  /* 0x8000002d06097221 */ /* 0x000fe20000000000 */
        /* <DEDUP_REMOVED lines=10> */
[----:B------:R-:W-:Y:S01]  /*de10*/  MOV R54, R27 ;  /* 0x0000001b00367202 */ /* 0x000fe20000000f00 */
[----:B------:R-:W-:Y:S06]  /*de20*/  BRA `(.L_x_407) ;  /* 0x0000000000107947 */ /* 0x000fec0003800000 */
.L_x_406:
[----:B------:R-:W-:Y:S01]  /*de30*/  FMUL.FTZ R54, R7, R6 ;  /* 0x0000000607367220 */ /* 0x000fe20000410000 */
[----:B------:R-:W-:-:S03]  /*de40*/  FMUL.FTZ R6, R6, 0.5 ;  /* 0x3f00000006067820 */ /* 0x000fc60000410000 */
[----:B------:R-:W-:-:S04]  /*de50*/  FFMA R7, -R54, R54, R7 ;  /* 0x0000003636077223 */ /* 0x000fc80000000107 */
[----:B------:R-:W-:-:S07]  /*de60*/  FFMA R54, R7, R6, R54 ;  /* 0x0000000607367223 */ /* 0x000fce0000000036 */
.L_x_407:
[----:B------:R-:W-:Y:S05]  /*de70*/  BSYNC.RECONVERGENT B0 ;  /* 0x0000000000007941 */ /* 0x000fea0003800200 */
.L_x_405:
        /* <DEDUP_REMOVED lines=14> */
.L_x_409:
[----:B------:R-:W-:Y:S05]  /*df60*/  BSYNC.RECONVERGENT B4 ;  /* 0x0000000000047941 */ /* 0x000fea0003800200 */
.L_x_408:
        /* <DEDUP_REMOVED lines=14> */
.L_x_411:
[----:B------:R-:W-:Y:S05]  /*e050*/  BSYNC.RECONVERGENT B4 ;  /* 0x0000000000047941 */ /* 0x000fea0003800200 */
.L_x_410:
        /* <DEDUP_REMOVED lines=13> */
.L_x_413:
[----:B------:R-:W-:Y:S05]  /*e130*/  BSYNC.RECONVERGENT B4 ;  /* 0x0000000000047941 */ /* 0x000fea0003800200 */
.L_x_412:
[----:B------:R-:W-:Y:S01]  /*e140*/  FMUL R24, R4, R53 ;  /* 0x0000003504187220 */ /* 0x000fe20000400000 */
[----:B-----5:R-:W-:Y:S01]  /*e150*/  FMUL R2, R32, R2 ;  /* 0x0000000220027220 */ /* 0x020fe20000400000 */
[----:B------:R-:W-:Y:S01]  /*e160*/  FMUL R26, R33, R3 ;  /* 0x00000003211a7220 */ /* 0x000fe20000400000 */
[----:B------:R-:W-:Y:S01]  /*e170*/  FMUL R8, R30, R8 ;  /* 0x000000081e087220 */ /* 0x000fe20000400000 */
[----:B------:R-:W-:-:S04]  /*e180*/  FFMA R7, R5, R40, R24 ;  /* 0x0000002805077223 */ /* 0x000fc80000000018 */
[----:B------:R-:W-:-:S05]  /*e190*/  FFMA R6, R0, R6, R7 ;  /* 0x0000000600067223 */ /* 0x000fca0000000007 */
[----:B------:R-:W-:-:S04]  /*e1a0*/  FMNMX R6, RZ, R6, !PT ;  /* 0x00000006ff067209 */ /* 0x000fc80007800000 */
[----:B------:R-:W-:-:S13]  /*e1b0*/  FSETP.GEU.AND P0, PT, |R6|, 1.175494350822287508e-38, PT ;  /* 0x008000000600780b */ /* 0x000fda0003f0e200 */
[----:B------:R-:W-:-:S04]  /*e1c0*/  @!P0 FMUL R6, R6, 16777216 ;  /* 0x4b80000006068820 */ /* 0x000fc80000400000 */
[----:B------:R-:W0:Y:S02]  /*e1d0*/  MUFU.LG2 R24, R6 ;  /* 0x0000000600187308 */ /* 0x000e240000000c00 */
[----:B0-----:R-:W-:-:S04]  /*e1e0*/  @!P0 FADD R24, R24, -24 ;  /* 0xc1c0000018188421 */ /* 0x001fc80000000000 */
[----:B------:R-:W-:-:S05]  /*e1f0*/  FMUL R24, R29, R24 ;  /* 0x000000181d187220 */ /* 0x000fca0000400000 */
[----:B------:R-:W-:-:S13]  /*e200*/  FSETP.GEU.AND P0, PT, R24, -126, PT ;  /* 0xc2fc00001800780b */ /* 0x000fda0003f0e000 */
[----:B------:R-:W-:-:S04]  /*e210*/  @!P0 FMUL R24, R24, 0.5 ;  /* 0x3f00000018188820 */ /* 0x000fc80000400000 */
[----:B------:R-:W0:Y:S02]  /*e220*/  MUFU.EX2 R7, R24 ;  /* 0x0000001800077308 */ /* 0x000e240000000800 */
[----:B0-----:R-:W-:-:S04]  /*e230*/  @!P0 FMUL R7, R7, R7 ;  /* 0x0000000707078220 */ /* 0x001fc80000400000 */
[C---:B------:R-:W-:Y:S01]  /*e240*/  FMUL R3, R7.reuse, R2 ;  /* 0x0000000207037220 */ /* 0x040fe20000400000 */
[C---:B------:R-:W-:Y:S01]  /*e250*/  FMUL R9, R7.reuse, R26 ;  /* 0x0000001a07097220 */ /* 0x040fe20000400000 */
[----:B------:R-:W-:Y:S02]  /*e260*/  FMUL R8, R7, R8 ;  /* 0x0000000807087220 */ /* 0x000fe40000400000 */
[C---:B------:R-:W-:Y:S01]  /*e270*/  FFMA R3, R52.reuse, R51, R3 ;  /* 0x0000003334037223 */ /* 0x040fe20000000003 */
[C---:B------:R-:W-:Y:S01]  /*e280*/  FFMA R50, R52.reuse, R50, R9 ;  /* 0x0000003234327223 */ /* 0x040fe20000000009 */
[----:B------:R-:W-:Y:S02]  /*e290*/  FFMA R8, R52, R41, R8 ;  /* 0x0000002934087223 */ /* 0x000fe40000000008 */
[----:B------:R-:W-:Y:S01]  /*e2a0*/  FADD R18, R18, R3 ;  /* 0x0000000312127221 */ /* 0x000fe20000000000 */
[----:B------:R-:W-:Y:S01]  /*e2b0*/  FADD R17, R17, R50 ;  /* 0x0000003211117221 */ /* 0x000fe20000000000 */
[----:B------:R-:W-:-:S07]  /*e2c0*/  FADD R15, R15, R8 ;  /* 0x000000080f0f7221 */ /* 0x000fce0000000000 */
.L_x_386:
[----:B------:R-:W-:Y:S05]  /*e2d0*/  BSYNC.RECONVERGENT B3 ;  /* 0x0000000000037941 */ /* 0x000fea0003800200 */
.L_x_385:
[----:B------:R-:W-:Y:S05]  /*e2e0*/  @P6 BRA `(.L_x_414) ;  /* 0xffffff9000846947 */ /* 0x000fea000383ffff */
.L_x_204:
[----:B------:R-:W0:Y:S01]  /*e2f0*/  F2F.F64.F32 R2, R14 ;  /* 0x0000000e00027310 */ /* 0x000e220000201800 */
[----:B------:R-:W-:Y:S01]  /*e300*/  UMOV UR14, 0x88e368f1 ;  /* 0x88e368f1000e7882 */ /* 0x000fe20000000000 */
[----:B------:R-:W-:Y:S02]  /*e310*/  UMOV UR15, 0x3ee4f8b5 ;  /* 0x3ee4f8b5000f7882 */ /* 0x000fe40000000000 */
[----:B0-----:R-:W-:-:S06]  /*e320*/  DSETP.GT.AND P0, PT, R2, UR14, PT ;  /* 0x0000000e02007e2a */ /* 0x001fcc000bf04000 */
[----:B-----5:R-:W-:-:S13]  /*e330*/  FSETP.LEU.OR P0, PT, R31, RZ, !P0 ;  /* 0x000000ff1f00720b */ /* 0x020fda000470b400 */
[----:B------:R-:W-:Y:S05]  /*e340*/  @P0 BRA `(.L_x_194) ;  /* 0x00000008001c0947 */ /* 0x000fea0003800000 */
[----:B------:R-:W-:Y:S01]  /*e350*/  FMUL R3, R5, R5 ;  /* 0x0000000505037220 */ /* 0x000fe20000400000 */
[----:B------:R-:W-:Y:S01]  /*e360*/  BSSY.RECONVERGENT B0, `(.L_x_415) ;  /* 0x0000010000007945 */ /* 0x000fe20003800200 */
[----:B------:R-:W-:Y:S02]  /*e370*/  IADD3 R16, PT, PT, R16, 0x1, RZ ;  /* 0x0000000110107810 */ /* 0x000fe40007ffe0ff */
[----:B------:R-:W-:-:S04]  /*e380*/  FFMA R3, R4, R4, R3 ;  /* 0x0000000404037223 */ /* 0x000fc80000000003 */
[----:B------:R-:W-:-:S04]  /*e390*/  FFMA R7, R0, R0, R3 ;  /* 0x0000000000077223 */ /* 0x000fc80000000003 */
[----:B------:R0:W1:Y:S01]  /*e3a0*/  MUFU.RSQ R2, R7 ;  /* 0x0000000700027308 */ /* 0x0000620000001400 */
[----:B------:R-:W-:-:S04]  /*e3b0*/  IADD3 R3, PT, PT, R7, -0xd000000, RZ ;  /* 0xf300000007037810 */ /* 0x000fc80007ffe0ff */
[----:B------:R-:W-:-:S13]  /*e3c0*/  ISETP.GT.U32.AND P0, PT, R3, 0x727fffff, PT ;  /* 0x727fffff0300780c */ /* 0x000fda0003f04070 */
[----:B01----:R-:W-:Y:S05]  /*e3d0*/  @!P0 BRA `(.L_x_416) ;  /* 0x0000000000108947 */ /* 0x003fea0003800000 */
[----:B------:R-:W-:-:S07]  /*e3e0*/  MOV R6, 0xe400 ;  /* 0x0000e40000067802 */ /* 0x000fce0000000f00 */
[----:B----4-:R-:W-:Y:S05]  /*e3f0*/  CALL.REL.NOINC `($__internal_1_$__cuda_sm20_sqrt_rn_f32_slowpath) ;  /* 0x0000000c00d47944 */ /* 0x010fea0003c00000 */
[----:B------:R-:W-:Y:S01]  /*e400*/  MOV R11, R27 ;  /* 0x0000001b000b7202 */ /* 0x000fe20000000f00 */
[----:B------:R-:W-:Y:S06]  /*e410*/  BRA `(.L_x_417) ;  /* 0x0000000000107947 */ /* 0x000fec0003800000 */
.L_x_416:
[----:B------:R-:W-:Y:S01]  /*e420*/  FMUL.FTZ R11, R7, R2 ;  /* 0x00000002070b7220 */ /* 0x000fe20000410000 */
[----:B------:R-:W-:-:S03]  /*e430*/  FMUL.FTZ R3, R2, 0.5 ;  /* 0x3f00000002037820 */ /* 0x000fc60000410000 */
[----:B------:R-:W-:-:S04]  /*e440*/  FFMA R2, -R11, R11, R7 ;  /* 0x0000000b0b027223 */ /* 0x000fc80000000107 */
[----:B------:R-:W-:-:S07]  /*e450*/  FFMA R11, R2, R3, R11 ;  /* 0x00000003020b7223 */ /* 0x000fce000000000b */
.L_x_417:
[----:B------:R-:W-:Y:S05]  /*e460*/  BSYNC.RECONVERGENT B0 ;  /* 0x0000000000007941 */ /* 0x000fea0003800200 */
.L_x_415:
        /* <DEDUP_REMOVED lines=12> */
[----:B----4-:R-:W-:Y:S05]  /*e530*/  CALL.REL.NOINC `($__internal_2_$__cuda_sm3x_div_rn_noftz_f32_slowpath) ;  /* 0x0000000c00d87944 */ /* 0x010fea0003c00000 */
[----:B------:R-:W-:-:S07]  /*e540*/  MOV R3, R6 ;  /* 0x0000000600037202 */ /* 0x000fce0000000f00 */
.L_x_419:
[----:B------:R-:W-:Y:S05]  /*e550*/  BSYNC.RECONVERGENT B3 ;  /* 0x0000000000037941 */ /* 0x000fea0003800200 */
.L_x_418:
        /* <DEDUP_REMOVED lines=14> */
.L_x_421:
[----:B------:R-:W-:Y:S05]  /*e640*/  BSYNC.RECONVERGENT B3 ;  /* 0x0000000000037941 */ /* 0x000fea0003800200 */
.L_x_420:
        /* <DEDUP_REMOVED lines=13> */
.L_x_423:
[----:B------:R-:W-:Y:S05]  /*e720*/  BSYNC.RECONVERGENT B3 ;  /* 0x0000000000037941 */ /* 0x000fea0003800200 */
.L_x_422:
[----:B------:R-:W-:Y:S01]  /*e730*/  FMUL R2, R9, R44 ;  /* 0x0000002c09027220 */ /* 0x000fe20000400000 */
[----:B------:R-:W-:Y:S03]  /*e740*/  BSSY.RECONVERGENT B0, `(.L_x_424) ;  /* 0x0000017000007945 */ /* 0x000fe60003800200 */
[----:B------:R-:W-:-:S04]  /*e750*/  FFMA R7, R3, R42, R2 ;  /* 0x0000002a03077223 */ /* 0x000fc80000000002 */
[----:B------:R-:W-:-:S04]  /*e760*/  FFMA R7, R6, R45, R7 ;  /* 0x0000002d06077223 */ /* 0x000fc80000000007 */
[----:B------:R-:W-:-:S04]  /*e770*/  FADD R7, R7, R7 ;  /* 0x0000000707077221 */ /* 0x000fc80000000000 */
[C---:B------:R-:W-:Y:S01]  /*e780*/  FFMA R44, R7.reuse, R9, R44 ;  /* 0x00000009072c7223 */ /* 0x040fe2000000002c */
[C---:B------:R-:W-:Y:S01]  /*e790*/  FFMA R42, R7.reuse, R3, R42 ;  /* 0x00000003072a7223 */ /* 0x040fe2000000002a */
[----:B------:R-:W-:Y:S02]  /*e7a0*/  FFMA R2, R7, R6, R45 ;  /* 0x0000000607027223 */ /* 0x000fe4000000002d */
        /* <DEDUP_REMOVED lines=9> */
[----:B----4-:R-:W-:Y:S05]  /*e840*/  CALL.REL.NOINC `($__internal_1_$__cuda_sm20_sqrt_rn_f32_slowpath) ;  /* 0x0000000800c07944 */ /* 0x010fea0003c00000 */
[----:B------:R-:W-:Y:S01]  /*e850*/  MOV R3, R27 ;  /* 0x0000001b00037202 */ /* 0x000fe20000000f00 */
[----:B------:R-:W-:Y:S06]  /*e860*/  BRA `(.L_x_426) ;  /* 0x0000000000107947 */ /* 0x000fec0003800000 */
.L_x_425:
[----:B------:R-:W-:Y:S01]  /*e870*/  FMUL.FTZ R3, R6, R7 ;  /* 0x0000000706037220 */ /* 0x000fe20000410000 */
[----:B------:R-:W-:-:S03]  /*e880*/  FMUL.FTZ R7, R7, 0.5 ;  /* 0x3f00000007077820 */ /* 0x000fc60000410000 */
[----:B------:R-:W-:-:S04]  /*e890*/  FFMA R6, -R3, R3, R6 ;  /* 0x0000000303067223 */ /* 0x000fc80000000106 */
[----:B------:R-:W-:-:S07]  /*e8a0*/  FFMA R3, R6, R7, R3 ;  /* 0x0000000706037223 */ /* 0x000fce0000000003 */
.L_x_426:
[----:B------:R-:W-:Y:S05]  /*e8b0*/  BSYNC.RECONVERGENT B0 ;  /* 0x0000000000007941 */ /* 0x000fea0003800200 */
.L_x_424:
        /* <DEDUP_REMOVED lines=13> */
.L_x_428:
[----:B------:R-:W-:Y:S05]  /*e990*/  BSYNC.RECONVERGENT B3 ;  /* 0x0000000000037941 */ /* 0x000fea0003800200 */
.L_x_427:
        /* <DEDUP_REMOVED lines=14> */
.L_x_430:
[----:B------:R-:W-:Y:S05]  /*ea80*/  BSYNC.RECONVERGENT B3 ;  /* 0x0000000000037941 */ /* 0x000fea0003800200 */
.L_x_429:
        /* <DEDUP_REMOVED lines=14> */
.L_x_432:
[----:B------:R-:W-:Y:S05]  /*eb70*/  BSYNC.RECONVERGENT B3 ;  /* 0x0000000000037941 */ /* 0x000fea0003800200 */
.L_x_431:
[----:B------:R-:W-:Y:S02]  /*eb80*/  ISETP.NE.AND P0, PT, R16, 0x5, PT ;  /* 0x000000051000780c */ /* 0x000fe40003f05270 */
[----:B------:R-:W-:Y:S02]  /*eb90*/  MOV R40, R6 ;  /* 0x0000000600287202 */ /* 0x000fe40000000f00 */
[----:B------:R-:W-:-:S09]  /*eba0*/  MOV R47, R31 ;  /* 0x0000001f002f7202 */ /* 0x000fd20000000f00 */
[----:B------:R-:W-:Y:S05]  /*ebb0*/  @P0 BRA `(.L_x_433) ;  /* 0xffffff1c00380947 */ /* 0x000fea000383ffff */
.L_x_194:
[----:B0-23--:R-:W-:Y:S05]  /*ebc0*/  BSYNC.RECONVERGENT B2 ;  /* 0x0000000000027941 */ /* 0x00dfea0003800200 */
.L_x_13:
[----:B------:R-:W-:Y:S05]  /*ebd0*/  WARPSYNC.ALL ;  /* 0x0000000000007948 */ /* 0x000fea0003800000 */
[-C--:B------:R-:W-:Y:S01]  /*ebe0*/  FFMA.SAT R12, R17, R14.reuse, R12 ;  /* 0x0000000e110c7223 */ /* 0x080fe2000000200c */
[----:B------:R-:W-:Y:S01]  /*ebf0*/  FFMA.SAT R10, R15, R14, R10 ;  /* 0x0000000e0f0a7223 */ /* 0x000fe2000000200a */
[----:B------:R-:W-:Y:S01]  /*ec00*/  FFMA.SAT R13, R14, R18, R13 ;  /* 0x000000120e0d7223 */ /* 0x000fe2000000200d */
[----:B------:R-:W0:Y:S01]  /*ec10*/  LDC.64 R2, c[0x0][0x380] ;  /* 0x0000e000ff027b82 */ /* 0x000e220000000a00 */
[----:B------:R-:W-:Y:S01]  /*ec20*/  FMUL R12, R12, 255 ;  /* 0x437f00000c0c7820 */ /* 0x000fe20000400000 */
[----:B------:R-:W-:Y:S01]  /*ec30*/  FMUL R10, R10, 255 ;  /* 0x437f00000a0a7820 */ /* 0x000fe20000400000 */
[----:B------:R-:W-:-:S04]  /*ec40*/  FMUL R13, R13, 255 ;  /* 0x437f00000d0d7820 */ /* 0x000fc80000400000 */
[----:B------:R-:W1:Y:S08]  /*ec50*/  F2I.U32.TRUNC.NTZ R12, R12 ;  /* 0x0000000c000c7305 */ /* 0x000e70000020f000 */
[----:B------:R-:W2:Y:S01]  /*ec60*/  F2I.U32.TRUNC.NTZ R10, R10 ;  /* 0x0000000a000a7305 */ /* 0x000ea2000020f000 */
[----:B-1----:R-:W-:-:S07]  /*ec70*/  SHF.L.U32 R0, R12, 0x8, RZ ;  /* 0x000000080c007819 */ /* 0x002fce00000006ff */
[----:B------:R-:W1:Y:S01]  /*ec80*/  F2I.U32.TRUNC.NTZ R13, R13 ;  /* 0x0000000d000d7305 */ /* 0x000e62000020f000 */
[----:B0-----:R-:W-:Y:S01]  /*ec90*/  IMAD.WIDE R22, R22, 0x4, R2 ;  /* 0x0000000416167825 */ /* 0x001fe200078e0202 */
[----:B------:R-:W-:Y:S02]  /*eca0*/  LOP3.LUT R0, R0, 0xff00, RZ, 0xc0, !PT ;  /* 0x0000ff0000007812 */ /* 0x000fe400078ec0ff */
[----:B--2---:R-:W-:Y:S02]  /*ecb0*/  LOP3.LUT R5, R10, 0xff, RZ, 0xc0, !PT ;  /* 0x000000ff0a057812 */ /* 0x004fe400078ec0ff */
[----:B-1----:R-:W-:-:S04]  /*ecc0*/  LEA R0, R13, R0, 0x10 ;  /* 0x000000000d007211 */ /* 0x002fc800078e80ff */
[----:B------:R-:W-:-:S05]  /*ecd0*/  IADD3 R5, PT, PT, R0, -0x1000000, R5 ;  /* 0xff00000000057810 */ /* 0x000fca0007ffe005 */
[----:B------:R-:W-:Y:S01]  /*ece0*/  STG.E desc[UR12][R22.64], R5 ;  /* 0x0000000516007986 */ /* 0x000fe2000c10190c */
[----:B------:R-:W-:Y:S05]  /*ecf0*/  EXIT ;  /* 0x000000000000794d */ /* 0x000fea0003800000 */
        .weak           $__internal_0_$__cuda_sm20_div_rn_f64_full
        .type           $__internal_0_$__cuda_sm20_div_rn_f64_full,@function
        .size           $__internal_0_$__cuda_sm20_div_rn_f64_full,($__internal_1_$__cuda_sm20_sqrt_rn_f32_slowpath - $__internal_0_$__cuda_sm20_div_rn_f64_full)
$__internal_0_$__cuda_sm20_div_rn_f64_full:
[C---:B------:R-:W-:Y:S01]  /*ed00*/  FSETP.GEU.AND P0, PT, |R7|.reuse, 1.469367938527859385e-39, PT ;  /* 0x001000000700780b */ /* 0x040fe20003f0e200 */
[----:B------:R-:W-:Y:S01]  /*ed10*/  HFMA2 R74, -RZ, RZ, 0, 5.9604644775390625e-08 ;  /* 0x00000001ff4a7431 */ /* 0x000fe200000001ff */
[----:B------:R-:W-:Y:S01]  /*ed20*/  LOP3.LUT R72, R7, 0x800fffff, RZ, 0xc0, !PT ;  /* 0x800fffff07487812 */ /* 0x000fe200078ec0ff */
[----:B------:R-:W-:Y:S01]  /*ed30*/  BSSY.RECONVERGENT B1, `(.L_x_434) ;  /* 0x000005d000017945 */ /* 0x000fe20003800200 */
[-C--:B------:R-:W-:Y:S02]  /*ed40*/  MOV R70, R6.reuse ;  /* 0x0000000600467202 */ /* 0x080fe40000000f00 */
[----:B------:R-:W-:Y:S02]  /*ed50*/  MOV R71, R7 ;  /* 0x0000000700477202 */ /* 0x000fe40000000f00 */
[----:B------:R-:W-:Y:S02]  /*ed60*/  LOP3.LUT R73, R72, 0x3ff00000, RZ, 0xfc, !PT ;  /* 0x3ff0000048497812 */ /* 0x000fe400078efcff */
[----:B------:R-:W-:-:S02]  /*ed70*/  MOV R72, R6 ;  /* 0x0000000600487202 */ /* 0x000fc40000000f00 */
[----:B------:R-:W-:Y:S01]  /*ed80*/  MOV R77, R23 ;  /* 0x00000017004d7202 */ /* 0x000fe20000000f00 */
[----:B------:R-:W-:Y:S01]  /*ed90*/  @!P0 DMUL R72, R70, 8.98846567431157953865e+307 ;  /* 0x7fe0000046488828 */ /* 0x000fe20000000000 */
[----:B------:R-:W-:Y:S02]  /*eda0*/  MOV R76, R26 ;  /* 0x0000001a004c7202 */ /* 0x000fe40000000f00 */
[C---:B------:R-:W-:Y:S02]  /*edb0*/  FSETP.GEU.AND P1, PT, |R77|.reuse, 1.469367938527859385e-39, PT ;  /* 0x001000004d00780b */ /* 0x040fe40003f2e200 */
[----:B------:R-:W-:Y:S01]  /*edc0*/  LOP3.LUT R6, R77, 0x7ff00000, RZ, 0xc0, !PT ;  /* 0x7ff000004d067812 */ /* 0x000fe200078ec0ff */
[----:B------:R-:W0:Y:S01]  /*edd0*/  MUFU.RCP64H R75, R73 ;  /* 0x00000049004b7308 */ /* 0x000e220000001800 */
[----:B------:R-:W-:Y:S02]  /*ede0*/  LOP3.LUT R26, R7, 0x7ff00000, RZ, 0xc0, !PT ;  /* 0x7ff00000071a7812 */ /* 0x000fe400078ec0ff */
[----:B------:R-:W-:-:S02]  /*edf0*/  MOV R7, 0x1ca00000 ;  /* 0x1ca0000000077802 */ /* 0x000fc40000000f00 */
[C---:B------:R-:W-:Y:S02]  /*ee00*/  ISETP.GE.U32.AND P3, PT, R6.reuse, R26, PT ;  /* 0x0000001a0600720c */ /* 0x040fe40003f66070 */
[----:B------:R-:W-:Y:S02]  /*ee10*/  @!P0 LOP3.LUT R26, R73, 0x7ff00000, RZ, 0xc0, !PT ;  /* 0x7ff00000491a8812 */ /* 0x000fe400078ec0ff */
[----:B------:R-:W-:Y:S02]  /*ee20*/  SEL R25, R7, 0x63400000, !P3 ;  /* 0x6340000007197807 */ /* 0x000fe40005800000 */
[----:B------:R-:W-:Y:S02]  /*ee30*/  @!P1 LOP3.LUT R23, R71, 0x7ff00000, RZ, 0xc0, !PT ;  /* 0x7ff0000047179812 */ /* 0x000fe400078ec0ff */
[----:B------:R-:W-:Y:S02]  /*ee40*/  @!P1 MOV R80, RZ ;  /* 0x000000ff00509202 */ /* 0x000fe40000000f00 */
[----:B------:R-:W-:Y:S01]  /*ee50*/  @!P1 ISETP.GE.U32.AND P2, PT, R6, R23, PT ;  /* 0x000000170600920c */ /* 0x000fe20003f46070 */
[----:B0-----:R-:W-:-:S03]  /*ee60*/  DFMA R78, R74, -R72, 1 ;  /* 0x3ff000004a4e742b */ /* 0x001fc60000000848 */
[----:B------:R-:W-:-:S04]  /*ee70*/  @!P1 SEL R23, R7, 0x63400000, !P2 ;  /* 0x6340000007179807 */ /* 0x000fc80005000000 */
[----:B------:R-:W-:Y:S01]  /*ee80*/  @!P1 LOP3.LUT R23, R23, 0x80000000, R77, 0xf8, !PT ;  /* 0x8000000017179812 */ /* 0x000fe200078ef84d */
[----:B------:R-:W-:-:S03]  /*ee90*/  DFMA R78, R78, R78, R78 ;  /* 0x0000004e4e4e722b */ /* 0x000fc6000000004e */
[----:B------:R-:W-:-:S05]  /*eea0*/  @!P1 LOP3.LUT R81, R23, 0x100000, RZ, 0xfc, !PT ;  /* 0x0010000017519812 */ /* 0x000fca00078efcff */
[----:B------:R-:W-:Y:S01]  /*eeb0*/  DFMA R74, R74, R78, R74 ;  /* 0x0000004e4a4a722b */ /* 0x000fe2000000004a */
[----:B------:R-:W-:Y:S02]  /*eec0*/  LOP3.LUT R79, R25, 0x800fffff, R77, 0xf8, !PT ;  /* 0x800fffff194f7812 */ /* 0x000fe400078ef84d */
[----:B------:R-:W-:Y:S02]  /*eed0*/  MOV R78, R76 ;  /* 0x0000004c004e7202 */ /* 0x000fe40000000f00 */
[----:B------:R-:W-:-:S03]  /*eee0*/  MOV R25, R6 ;  /* 0x0000000600197202 */ /* 0x000fc60000000f00 */
[----:B------:R-:W-:Y:S02]  /*eef0*/  DFMA R82, R74, -R72, 1 ;  /* 0x3ff000004a52742b */ /* 0x000fe40000000848 */
[----:B------:R-:W-:-:S06]  /*ef00*/  @!P1 DFMA R78, R78, 2, -R80 ;  /* 0x400000004e4e982b */ /* 0x000fcc0000000850 */
[----:B------:R-:W-:-:S04]  /*ef10*/  DFMA R82, R74, R82, R74 ;  /* 0x000000524a52722b */ /* 0x000fc8000000004a */
[----:B------:R-:W-:-:S04]  /*ef20*/  @!P1 LOP3.LUT R25, R79, 0x7ff00000, RZ, 0xc0, !PT ;  /* 0x7ff000004f199812 */ /* 0x000fc800078ec0ff */
[----:B------:R-:W-:Y:S01]  /*ef30*/  IADD3 R23, PT, PT, R25, -0x1, RZ ;  /* 0xffffffff19177810 */ /* 0x000fe20007ffe0ff */
[----:B------:R-:W-:-:S03]  /*ef40*/  DMUL R80, R82, R78 ;  /* 0x0000004e52507228 */ /* 0x000fc60000000000 */
[----:B------:R-:W-:Y:S02]  /*ef50*/  ISETP.GT.U32.AND P0, PT, R23, 0x7feffffe, PT ;  /* 0x7feffffe1700780c */ /* 0x000fe40003f04070 */
[----:B------:R-:W-:-:S03]  /*ef60*/  IADD3 R23, PT, PT, R26, -0x1, RZ ;  /* 0xffffffff1a177810 */ /* 0x000fc60007ffe0ff */
[----:B------:R-:W-:Y:S01]  /*ef70*/  DFMA R74, R80, -R72, R78 ;  /* 0x80000048504a722b */ /* 0x000fe2000000004e */
[----:B------:R-:W-:-:S07]  /*ef80*/  ISETP.GT.U32.OR P0, PT, R23, 0x7feffffe, P0 ;  /* 0x7feffffe1700780c */ /* 0x000fce0000704470 */
[----:B------:R-:W-:-:S06]  /*ef90*/  DFMA R74, R82, R74, R80 ;  /* 0x0000004a524a722b */ /* 0x000fcc0000000050 */
[----:B------:R-:W-:Y:S05]  /*efa0*/  @P0 BRA `(.L_x_435) ;  /* 0x0000000000740947 */ /* 0x000fea0003800000 */
[----:B------:R-:W-:Y:S02]  /*efb0*/  LOP3.LUT R23, R71, 0x7ff00000, RZ, 0xc0, !PT ;  /* 0x7ff0000047177812 */ /* 0x000fe400078ec0ff */
[----:B------:R-:W-:Y:S02]  /*efc0*/  MOV R76, RZ ;  /* 0x000000ff004c7202 */ /* 0x000fe40000000f00 */
[CC--:B------:R-:W-:Y:S02]  /*efd0*/  VIADDMNMX R25, R6.reuse, -R23.reuse, 0xb9600000, !PT ;  /* 0xb960000006197446 */ /* 0x0c0fe40007800917 */
[----:B------:R-:W-:Y:S02]  /*efe0*/  ISETP.GE.U32.AND P0, PT, R6, R23, PT ;  /* 0x000000170600720c */ /* 0x000fe40003f06070 */
[----:B------:R-:W-:Y:S02]  /*eff0*/  VIMNMX R25, PT, PT, R25, 0x46a00000, PT ;  /* 0x46a0000019197848 */ /* 0x000fe40003fe0100 */
[----:B------:R-:W-:-:S04]  /*f000*/  SEL R6, R7, 0x63400000, !P0 ;  /* 0x6340000007067807 */ /* 0x000fc80004000000 */
[----:B------:R-:W-:-:S04]  /*f010*/  IADD3 R6, PT, PT, -R6, R25, RZ ;  /* 0x0000001906067210 */ /* 0x000fc80007ffe1ff */
[----:B------:R-:W-:-:S06]  /*f020*/  IADD3 R77, PT, PT, R6, 0x7fe00000, RZ ;  /* 0x7fe00000064d7810 */ /* 0x000fcc0007ffe0ff */
[----:B------:R-:W-:-:S10]  /*f030*/  DMUL R80, R74, R76 ;  /* 0x0000004c4a507228 */ /* 0x000fd40000000000 */
[----:B------:R-:W-:-:S13]  /*f040*/  FSETP.GTU.AND P0, PT, |R81|, 1.469367938527859385e-39, PT ;  /* 0x001000005100780b */ /* 0x000fda0003f0c200 */
[----:B------:R-:W-:Y:S05]  /*f050*/  @P0 BRA `(.L_x_436) ;  /* 0x0000000000a80947 */ /* 0x000fea0003800000 */
[----:B------:R-:W-:Y:S01]  /*f060*/  DFMA R72, R74, -R72, R78 ;  /* 0x800000484a48722b */ /* 0x000fe2000000004e */
[----:B------:R-:W-:-:S09]  /*f070*/  MOV R76, RZ ;  /* 0x000000ff004c7202 */ /* 0x000fd20000000f00 */
[C---:B------:R-:W-:Y:S02]  /*f080*/  FSETP.NEU.AND P0, PT, R73.reuse, RZ, PT ;  /* 0x000000ff4900720b */ /* 0x040fe40003f0d000 */
[----:B------:R-:W-:-:S04]  /*f090*/  LOP3.LUT R70, R73, 0x80000000, R71, 0x48, !PT ;  /* 0x8000000049467812 */ /* 0x000fc800078e4847 */
[----:B------:R-:W-:-:S07]  /*f0a0*/  LOP3.LUT R77, R70, R77, RZ, 0xfc, !PT ;  /* 0x0000004d464d7212 */ /* 0x000fce00078efcff */
[----:B------:R-:W-:Y:S05]  /*f0b0*/  @!P0 BRA `(.L_x_436) ;  /* 0x0000000000908947 */ /* 0x000fea0003800000 */
[C---:B------:R-:W-:Y:S02]  /*f0c0*/  IADD3 R73, PT, PT, -R6.reuse, RZ, RZ ;  /* 0x000000ff06497210 */ /* 0x040fe40007ffe1ff */
[----:B------:R-:W-:Y:S02]  /*f0d0*/  MOV R72, RZ ;  /* 0x000000ff00487202 */ /* 0x000fe40000000f00 */
[----:B------:R-:W-:-:S04]  /*f0e0*/  IADD3 R6, PT, PT, -R6, -0x43300000, RZ ;  /* 0xbcd0000006067810 */ /* 0x000fc80007ffe1ff */
[----:B------:R-:W-:Y:S02]  /*f0f0*/  DFMA R72, R80, -R72, R74 ;  /* 0x800000485048722b */ /* 0x000fe4000000004a */
[----:B------:R-:W-:-:S08]  /*f100*/  DMUL.RP R74, R74, R76 ;  /* 0x0000004c4a4a7228 */ /* 0x000fd00000008000 */
[----:B------:R-:W-:Y:S02]  /*f110*/  FSETP.NEU.AND P0, PT, |R73|, R6, PT ;  /* 0x000000064900720b */ /* 0x000fe40003f0d200 */
[----:B------:R-:W-:Y:S02]  /*f120*/  LOP3.LUT R70, R75, R70, RZ, 0x3c, !PT ;  /* 0x000000464b467212 */ /* 0x000fe400078e3cff */
[----:B------:R-:W-:Y:S02]  /*f130*/  FSEL R6, R74, R80, !P0 ;  /* 0x000000504a067208 */ /* 0x000fe40004000000 */
[----:B------:R-:W-:Y:S02]  /*f140*/  FSEL R7, R70, R81, !P0 ;  /* 0x0000005146077208 */ /* 0x000fe40004000000 */
[----:B------:R-:W-:Y:S02]  /*f150*/  MOV R80, R6 ;  /* 0x0000000600507202 */ /* 0x000fe40000000f00 */
[----:B------:R-:W-:Y:S01]  /*f160*/  MOV R81, R7 ;  /* 0x0000000700517202 */ /* 0x000fe20000000f00 */
[----:B------:R-:W-:Y:S06]  /*f170*/  BRA `(.L_x_436) ;  /* 0x0000000000607947 */ /* 0x000fec0003800000 */
.L_x_435:
[----:B------:R-:W-:-:S14]  /*f180*/  DSETP.NAN.AND P0, PT, R76, R76, PT ;  /* 0x0000004c4c00722a */ /* 0x000fdc0003f08000 */
[----:B------:R-:W-:Y:S05]  /*f190*/  @P0 BRA `(.L_x_437) ;  /* 0x00000000004c0947 */ /* 0x000fea0003800000 */
[----:B------:R-:W-:-:S14]  /*f1a0*/  DSETP.NAN.AND P0, PT, R70, R70, PT ;  /* 0x000000464600722a */ /* 0x000fdc0003f08000 */
[----:B------:R-:W-:Y:S05]  /*f1b0*/  @P0 BRA `(.L_x_438) ;  /* 0x0000000000340947 */ /* 0x000fea0003800000 */
[----:B------:R-:W-:Y:S02]  /*f1c0*/  ISETP.NE.AND P0, PT, R25, R26, PT ;  /* 0x0000001a1900720c */ /* 0x000fe40003f05270 */
[----:B------:R-:W-:Y:S02]  /*f1d0*/  MOV R80, 0x0 ;  /* 0x0000000000507802 */ /* 0x000fe40000000f00 */
[----:B------:R-:W-:-:S09]  /*f1e0*/  MOV R81, 0xfff80000 ;  /* 0xfff8000000517802 */ /* 0x000fd20000000f00 */
[----:B------:R-:W-:Y:S05]  /*f1f0*/  @!P0 BRA `(.L_x_436) ;  /* 0x0000000000408947 */ /* 0x000fea0003800000 */
[----:B------:R-:W-:Y:S02]  /*f200*/  ISETP.NE.AND P0, PT, R25, 0x7ff00000, PT ;  /* 0x7ff000001900780c */ /* 0x000fe40003f05270 */
[----:B------:R-:W-:Y:S02]  /*f210*/  LOP3.LUT R71, R77, 0x80000000, R71, 0x48, !PT ;  /* 0x800000004d477812 */ /* 0x000fe400078e4847 */
[----:B------:R-:W-:-:S13]  /*f220*/  ISETP.EQ.OR P0, PT, R26, RZ, !P0 ;  /* 0x000000ff1a00720c */ /* 0x000fda0004702670 */
[----:B------:R-:W-:Y:S02]  /*f230*/  @P0 LOP3.LUT R6, R71, 0x7ff00000, RZ, 0xfc, !PT ;  /* 0x7ff0000047060812 */ /* 0x000fe400078efcff */
[----:B------:R-:W-:Y:S02]  /*f240*/  @!P0 MOV R80, RZ ;  /* 0x000000ff00508202 */ /* 0x000fe40000000f00 */
[----:B------:R-:W-:Y:S02]  /*f250*/  @!P0 MOV R81, R71 ;  /* 0x0000004700518202 */ /* 0x000fe40000000f00 */
[----:B------:R-:W-:Y:S02]  /*f260*/  @P0 MOV R80, RZ ;  /* 0x000000ff00500202 */ /* 0x000fe40000000f00 */
[----:B------:R-:W-:Y:S01]  /*f270*/  @P0 MOV R81, R6 ;  /* 0x0000000600510202 */ /* 0x000fe20000000f00 */
[----:B------:R-:W-:Y:S06]  /*f280*/  BRA `(.L_x_436) ;  /* 0x00000000001c7947 */ /* 0x000fec0003800000 */
.L_x_438:
[----:B------:R-:W-:Y:S02]  /*f290*/  LOP3.LUT R7, R71, 0x80000, RZ, 0xfc, !PT ;  /* 0x0008000047077812 */ /* 0x000fe400078efcff */
[----:B------:R-:W-:Y:S02]  /*f2a0*/  MOV R80, R70 ;  /* 0x0000004600507202 */ /* 0x000fe40000000f00 */
[----:B------:R-:W-:Y:S01]  /*f2b0*/  MOV R81, R7 ;  /* 0x0000000700517202 */ /* 0x000fe20000000f00 */
[----:B------:R-:W-:Y:S06]  /*f2c0*/  BRA `(.L_x_436) ;  /* 0x00000000000c7947 */ /* 0x000fec0003800000 */
.L_x_437:
[----:B------:R-:W-:Y:S02]  /*f2d0*/  LOP3.LUT R7, R77, 0x80000, RZ, 0xfc, !PT ;  /* 0x000800004d077812 */ /* 0x000fe400078efcff */
[----:B------:R-:W-:Y:S02]  /*f2e0*/  MOV R80, R76 ;  /* 0x0000004c00507202 */ /* 0x000fe40000000f00 */
[----:B------:R-:W-:-:S07]  /*f2f0*/  MOV R81, R7 ;  /* 0x0000000700517202 */ /* 0x000fce0000000f00 */
.L_x_436:
[----:B------:R-:W-:Y:S05]  /*f300*/  BSYNC.RECONVERGENT B1 ;  /* 0x0000000000017941 */ /* 0x000fea0003800200 */
.L_x_434:
[----:B------:R-:W-:Y:S01]  /*f310*/  HFMA2 R25, -RZ, RZ, 0, 0 ;  /* 0x00000000ff197431 */ /* 0x000fe200000001ff */
[----:B------:R-:W-:Y:S02]  /*f320*/  MOV R6, R80 ;  /* 0x0000005000067202 */ /* 0x000fe40000000f00 */
[----:B------:R-:W-:Y:S01]  /*f330*/  MOV R7, R81 ;  /* 0x0000005100077202 */ /* 0x000fe20000000f00 */
[----:B------:R-:W-:Y:S06]  /*f340*/  RET.REL.NODEC R24 `(_Z10RayTracingPj) ;  /* 0xffffff0c182c7950 */ /* 0x000fec0003c3ffff */
        .weak           $__internal_1_$__cuda_sm20_sqrt_rn_f32_slowpath
        .type           $__internal_1_$__cuda_sm20_sqrt_rn_f32_slowpath,@function
        .size           $__internal_1_$__cuda_sm20_sqrt_rn_f32_slowpath,($__internal_2_$__cuda_sm3x_div_rn_noftz_f32_slowpath - $__internal_1_$__cuda_sm20_sqrt_rn_f32_slowpath)
$__internal_1_$__cuda_sm20_sqrt_rn_f32_slowpath:
[----:B------:R-:W-:-:S13]  /*f350*/  LOP3.LUT P1, RZ, R7, 0x7fffffff, RZ, 0xc0, !PT ;  /* 0x7fffffff07ff7812 */ /* 0x000fda000782c0ff */
[----:B------:R-:W-:Y:S01]  /*f360*/  @!P1 MOV R27, R7 ;  /* 0x00000007001b9202 */ /* 0x000fe20000000f00 */
[----:B------:R-:W-:Y:S06]  /*f370*/  @!P1 BRA `(.L_x_439) ;  /* 0x0000000000409947 */ /* 0x000fec0003800000 */
[----:B------:R-:W-:-:S13]  /*f380*/  FSETP.GEU.FTZ.AND P1, PT, R7, RZ, PT ;  /* 0x000000ff0700720b */ /* 0x000fda0003f3e000 */
[----:B------:R-:W-:Y:S01]  /*f390*/  @!P1 MOV R27, 0x7fffffff ;  /* 0x7fffffff001b9802 */ /* 0x000fe20000000f00 */
[----:B------:R-:W-:Y:S06]  /*f3a0*/  @!P1 BRA `(.L_x_439) ;  /* 0x0000000000349947 */ /* 0x000fec0003800000 */
[----:B------:R-:W-:-:S13]  /*f3b0*/  FSETP.GTU.FTZ.AND P1, PT, |R7|, +INF , PT ;  /* 0x7f8000000700780b */ /* 0x000fda0003f3c200 */
[----:B------:R-:W-:Y:S01]  /*f3c0*/  @P1 FADD.FTZ R27, R7, 1 ;  /* 0x3f800000071b1421 */ /* 0x000fe20000010000 */
[----:B------:R-:W-:Y:S06]  /*f3d0*/  @P1 BRA `(.L_x_439) ;  /* 0x0000000000281947 */ /* 0x000fec0003800000 */
[----:B------:R-:W-:-:S13]  /*f3e0*/  FSETP.NEU.FTZ.AND P1, PT, |R7|, +INF , PT ;  /* 0x7f8000000700780b */ /* 0x000fda0003f3d200 */
[----:B------:R-:W-:Y:S01]  /*f3f0*/  @P1 FFMA R26, R7, 1.84467440737095516160e+19, RZ ;  /* 0x5f800000071a1823 */ /* 0x000fe200000000ff */
[----:B------:R-:W-:-:S03]  /*f400*/  @!P1 MOV R27, R7 ;  /* 0x00000007001b9202 */ /* 0x000fc60000000f00 */
[----:B------:R-:W0:Y:S02]  /*f410*/  @P1 MUFU.RSQ R23, R26 ;  /* 0x0000001a00171308 */ /* 0x000e240000001400 */
[----:B0-----:R-:W-:Y:S01]  /*f420*/  @P1 FMUL.FTZ R25, R26, R23 ;  /* 0x000000171a191220 */ /* 0x001fe20000410000 */
[----:B------:R-:W-:-:S03]  /*f430*/  @P1 FMUL.FTZ R23, R23, 0.5 ;  /* 0x3f00000017171820 */ /* 0x000fc60000410000 */
[----:B------:R-:W-:-:S04]  /*f440*/  @P1 FADD.FTZ R24, -R25, -RZ ;  /* 0x800000ff19181221 */ /* 0x000fc80000010100 */
[----:B------:R-:W-:-:S04]  /*f450*/  @P1 FFMA R24, R25, R24, R26 ;  /* 0x0000001819181223 */ /* 0x000fc8000000001a */
[----:B------:R-:W-:-:S04]  /*f460*/  @P1 FFMA R23, R24, R23, R25 ;  /* 0x0000001718171223 */ /* 0x000fc80000000019 */
[----:B------:R-:W-:-:S07]  /*f470*/  @P1 FMUL.FTZ R27, R23, 2.3283064365386962891e-10 ;  /* 0x2f800000171b1820 */ /* 0x000fce0000410000 */
.L_x_439:
[----:B------:R-:W-:-:S04]  /*f480*/  HFMA2 R7, -RZ, RZ, 0, 0 ;  /* 0x00000000ff077431 */ /* 0x000fc800000001ff */
[----:B------:R-:W-:Y:S05]  /*f490*/  RET.REL.NODEC R6 `(_Z10RayTracingPj) ;  /* 0xffffff0806d87950 */ /* 0x000fea0003c3ffff */
        .weak           $__internal_2_$__cuda_sm3x_div_rn_noftz_f32_slowpath
        .type           $__internal_2_$__cuda_sm3x_div_rn_noftz_f32_slowpath,@function
        .size           $__internal_2_$__cuda_sm3x_div_rn_noftz_f32_slowpath,(.L_x_454 - $__internal_2_$__cuda_sm3x_div_rn_noftz_f32_slowpath)
$__internal_2_$__cuda_sm3x_div_rn_noftz_f32_slowpath:
[----:B------:R-:W-:Y:S01]  /*f4a0*/  SHF.R.U32.HI R24, RZ, 0x17, R6 ;  /* 0x00000017ff187819 */ /* 0x000fe20000011606 */
[----:B------:R-:W-:Y:S01]  /*f4b0*/  BSSY.RECONVERGENT B0, `(.L_x_440) ;  /* 0x0000062000007945 */ /* 0x000fe20003800200 */
[----:B------:R-:W-:Y:S02]  /*f4c0*/  SHF.R.U32.HI R25, RZ, 0x17, R7 ;  /* 0x00000017ff197819 */ /* 0x000fe40000011607 */
[----:B------:R-:W-:Y:S02]  /*f4d0*/  LOP3.LUT R24, R24, 0xff, RZ, 0xc0, !PT ;  /* 0x000000ff18187812 */ /* 0x000fe400078ec0ff */
[----:B------:R-:W-:Y:S02]  /*f4e0*/  LOP3.LUT R25, R25, 0xff, RZ, 0xc0, !PT ;  /* 0x000000ff19197812 */ /* 0x000fe400078ec0ff */
[----:B------:R-:W-:Y:S02]  /*f4f0*/  IADD3 R27, PT, PT, R24, -0x1, RZ ;  /* 0xffffffff181b7810 */ /* 0x000fe40007ffe0ff */
[----:B------:R-:W-:-:S02]  /*f500*/  IADD3 R28, PT, PT, R25, -0x1, RZ ;  /* 0xffffffff191c7810 */ /* 0x000fc40007ffe0ff */
[----:B------:R-:W-:-:S04]  /*f510*/  ISETP.GT.U32.AND P0, PT, R27, 0xfd, PT ;  /* 0x000000fd1b00780c */ /* 0x000fc80003f04070 */
[----:B------:R-:W-:-:S13]  /*f520*/  ISETP.GT.U32.OR P0, PT, R28, 0xfd, P0 ;  /* 0x000000fd1c00780c */ /* 0x000fda0000704470 */
[----:B------:R-:W-:Y:S01]  /*f530*/  @!P0 MOV R23, RZ ;  /* 0x000000ff00178202 */ /* 0x000fe20000000f00 */
[----:B------:R-:W-:Y:S06]  /*f540*/  @!P0 BRA `(.L_x_441) ;  /* 0x00000000005c8947 */ /* 0x000fec0003800000 */
[----:B------:R-:W-:Y:S02]  /*f550*/  FSETP.GTU.FTZ.AND P0, PT, |R7|, +INF , PT ;  /* 0x7f8000000700780b */ /* 0x000fe40003f1c200 */
[----:B------:R-:W-:-:S04]  /*f560*/  FSETP.GTU.FTZ.AND P1, PT, |R6|, +INF , PT ;  /* 0x7f8000000600780b */ /* 0x000fc80003f3c200 */
[----:B------:R-:W-:-:S13]  /*f570*/  PLOP3.LUT P0, PT, P0, P1, PT, 0xf8, 0x8f ;  /* 0x00000000008f781c */ /* 0x000fda0000703f70 */
[----:B------:R-:W-:Y:S05]  /*f580*/  @P0 BRA `(.L_x_442) ;  /* 0x00000004004c0947 */ /* 0x000fea0003800000 */
[----:B------:R-:W-:-:S13]  /*f590*/  LOP3.LUT P0, RZ, R6, 0x7fffffff, R7, 0xc8, !PT ;  /* 0x7fffffff06ff7812 */ /* 0x000fda000780c807 */
[----:B------:R-:W-:Y:S05]  /*f5a0*/  @!P0 BRA `(.L_x_443) ;  /* 0x00000004003c8947 */ /* 0x000fea0003800000 */
[C---:B------:R-:W-:Y:S02]  /*f5b0*/  FSETP.NEU.FTZ.AND P2, PT, |R7|.reuse, +INF , PT ;  /* 0x7f8000000700780b */ /* 0x040fe40003f5d200 */
[----:B------:R-:W-:Y:S02]  /*f5c0*/  FSETP.NEU.FTZ.AND P0, PT, |R6|, +INF , PT ;  /* 0x7f8000000600780b */ /* 0x000fe40003f1d200 */
[----:B------:R-:W-:-:S11]  /*f5d0*/  FSETP.NEU.FTZ.AND P1, PT, |R7|, +INF , PT ;  /* 0x7f8000000700780b */ /* 0x000fd60003f3d200 */
[----:B------:R-:W-:Y:S05]  /*f5e0*/  @!P0 BRA !P2, `(.L_x_443) ;  /* 0x00000004002c8947 */ /* 0x000fea0005000000 */
[----:B------:R-:W-:-:S04]  /*f5f0*/  LOP3.LUT P2, RZ, R7, 0x7fffffff, RZ, 0xc0, !PT ;  /* 0x7fffffff07ff7812 */ /* 0x000fc8000784c0ff */
[----:B------:R-:W-:-:S13]  /*f600*/  PLOP3.LUT P2, PT, P0, P2, PT, 0x2f, 0xf2 ;  /* 0x0000000000f2781c */ /* 0x000fda0000744577 */
[----:B------:R-:W-:Y:S05]  /*f610*/  @P2 BRA `(.L_x_444) ;  /* 0x0000000400182947 */ /* 0x000fea0003800000 */
[----:B------:R-:W-:-:S04]  /*f620*/  LOP3.LUT P0, RZ, R6, 0x7fffffff, RZ, 0xc0, !PT ;  /* 0x7fffffff06ff7812 */ /* 0x000fc8000780c0ff */
[----:B------:R-:W-:-:S13]  /*f630*/  PLOP3.LUT P0, PT, P1, P0, PT, 0x2f, 0xf2 ;  /* 0x0000000000f2781c */ /* 0x000fda0000f00577 */
[----:B------:R-:W-:Y:S05]  /*f640*/  @P0 BRA `(.L_x_445) ;  /* 0x0000000400000947 */ /* 0x000fea0003800000 */
[----:B------:R-:W-:Y:S02]  /*f650*/  ISETP.GE.AND P0, PT, R28, RZ, PT ;  /* 0x000000ff1c00720c */ /* 0x000fe40003f06270 */
[----:B------:R-:W-:-:S11]  /*f660*/  ISETP.GE.AND P1, PT, R27, RZ, PT ;  /* 0x000000ff1b00720c */ /* 0x000fd60003f26270 */
[----:B------:R-:W-:Y:S01]  /*f670*/  @P0 MOV R23, RZ ;  /* 0x000000ff00170202 */ /* 0x000fe20000000f00 */
[----:B------:R-:W-:Y:S01]  /*f680*/  @!P0 FFMA R7, R7, 1.84467440737095516160e+19, RZ ;  /* 0x5f80000007078823 */ /* 0x000fe200000000ff */
[----:B------:R-:W-:Y:S01]  /*f690*/  @!P0 MOV R23, 0xffffffc0 ;  /* 0xffffffc000178802 */ /* 0x000fe20000000f00 */
[----:B------:R-:W-:-:S03]  /*f6a0*/  @!P1 FFMA R6, R6, 1.84467440737095516160e+19, RZ ;  /* 0x5f80000006069823 */ /* 0x000fc600000000ff */
[----:B------:R-:W-:-:S07]  /*f6b0*/  @!P1 IADD3 R23, PT, PT, R23, 0x40, RZ ;  /* 0x0000004017179810 */ /* 0x000fce0007ffe0ff */
.L_x_441:
[----:B------:R-:W-:Y:S01]  /*f6c0*/  LEA R59, R24, 0xc0800000, 0x17 ;  /* 0xc0800000183b7811 */ /* 0x000fe200078eb8ff */
[----:B------:R-:W-:Y:S01]  /*f6d0*/  BSSY.RECONVERGENT B1, `(.L_x_446) ;  /* 0x0000036000017945 */ /* 0x000fe20003800200 */
[----:B------:R-:W-:Y:S02]  /*f6e0*/  IADD3 R25, PT, PT, R25, -0x7f, RZ ;  /* 0xffffff8119197810 */ /* 0x000fe40007ffe0ff */
[----:B------:R-:W-:Y:S02]  /*f6f0*/  IADD3 R59, PT, PT, -R59, R6, RZ ;  /* 0x000000063b3b7210 */ /* 0x000fe40007ffe1ff */
[C---:B------:R-:W-:Y:S01]  /*f700*/  IADD3 R24, PT, PT, R25.reuse, 0x7f, -R24 ;  /* 0x0000007f19187810 */ /* 0x040fe20007ffe818 */
[----:B------:R-:W-:Y:S01]  /*f710*/  IMAD R6, R25, -0x800000, R7 ;  /* 0xff80000019067824 */ /* 0x000fe200078e0207 */
[----:B------:R-:W0:Y:S01]  /*f720*/  MUFU.RCP R28, R59 ;  /* 0x0000003b001c7308 */ /* 0x000e220000001000 */
[----:B------:R-:W-:Y:S01]  /*f730*/  FADD.FTZ R27, -R59, -RZ ;  /* 0x800000ff3b1b7221 */ /* 0x000fe20000010100 */
[----:B------:R-:W-:-:S03]  /*f740*/  IADD3 R23, PT, PT, R24, R23, RZ ;  /* 0x0000001718177210 */ /* 0x000fc60007ffe0ff */
[----:B0-----:R-:W-:-:S04]  /*f750*/  FFMA R43, R28, R27, 1 ;  /* 0x3f8000001c2b7423 */ /* 0x001fc8000000001b */
[----:B------:R-:W-:-:S04]  /*f760*/  FFMA R43, R28, R43, R28 ;  /* 0x0000002b1c2b7223 */ /* 0x000fc8000000001c */
[----:B------:R-:W-:-:S04]  /*f770*/  FFMA R28, R6, R43, RZ ;  /* 0x0000002b061c7223 */ /* 0x000fc800000000ff */
[----:B------:R-:W-:-:S04]  /*f780*/  FFMA R7, R27, R28, R6 ;  /* 0x0000001c1b077223 */ /* 0x000fc80000000006 */
[----:B------:R-:W-:-:S04]  /*f790*/  FFMA R28, R43, R7, R28 ;  /* 0x000000072b1c7223 */ /* 0x000fc8000000001c */
[----:B------:R-:W-:-:S04]  /*f7a0*/  FFMA R27, R27, R28, R6 ;  /* 0x0000001c1b1b7223 */ /* 0x000fc80000000006 */
[----:B------:R-:W-:-:S05]  /*f7b0*/  FFMA R6, R43, R27, R28 ;  /* 0x0000001b2b067223 */ /* 0x000fca000000001c */
[----:B------:R-:W-:-:S04]  /*f7c0*/  SHF.R.U32.HI R7, RZ, 0x17, R6 ;  /* 0x00000017ff077819 */ /* 0x000fc80000011606 */
[----:B------:R-:W-:-:S04]  /*f7d0*/  LOP3.LUT R24, R7, 0xff, RZ, 0xc0, !PT ;  /* 0x000000ff07187812 */ /* 0x000fc800078ec0ff */
[----:B------:R-:W-:-:S04]  /*f7e0*/  IADD3 R7, PT, PT, R24, R23, RZ ;  /* 0x0000001718077210 */ /* 0x000fc80007ffe0ff */
[----:B------:R-:W-:-:S04]  /*f7f0*/  IADD3 R24, PT, PT, R7, -0x1, RZ ;  /* 0xffffffff07187810 */ /* 0x000fc80007ffe0ff */
[----:B------:R-:W-:-:S13]  /*f800*/  ISETP.GE.U32.AND P0, PT, R24, 0xfe, PT ;  /* 0x000000fe1800780c */ /* 0x000fda0003f06070 */
[----:B------:R-:W-:Y:S05]  /*f810*/  @!P0 BRA `(.L_x_447) ;  /* 0x0000000000808947 */ /* 0x000fea0003800000 */
[----:B------:R-:W-:-:S13]  /*f820*/  ISETP.GT.AND P0, PT, R7, 0xfe, PT ;  /* 0x000000fe0700780c */ /* 0x000fda0003f04270 */
[----:B------:R-:W-:Y:S05]  /*f830*/  @P0 BRA `(.L_x_448) ;  /* 0x00000000006c0947 */ /* 0x000fea0003800000 */
[----:B------:R-:W-:-:S13]  /*f840*/  ISETP.GE.AND P0, PT, R7, 0x1, PT ;  /* 0x000000010700780c */ /* 0x000fda0003f06270 */
[----:B------:R-:W-:Y:S05]  /*f850*/  @P0 BRA `(.L_x_449) ;  /* 0x0000000000740947 */ /* 0x000fea0003800000 */
[----:B------:R-:W-:Y:S02]  /*f860*/  ISETP.GE.AND P0, PT, R7, -0x18, PT ;  /* 0xffffffe80700780c */ /* 0x000fe40003f06270 */
[----:B------:R-:W-:-:S11]  /*f870*/  LOP3.LUT R6, R6, 0x80000000, RZ, 0xc0, !PT ;  /* 0x8000000006067812 */ /* 0x000fd600078ec0ff */
[----:B------:R-:W-:Y:S05]  /*f880*/  @!P0 BRA `(.L_x_449) ;  /* 0x0000000000688947 */ /* 0x000fea0003800000 */
[CCC-:B------:R-:W-:Y:S01]  /*f890*/  FFMA.RZ R23, R43.reuse, R27.reuse, R28.reuse ;  /* 0x0000001b2b177223 */ /* 0x1c0fe2000000c01c */
[CCC-:B------:R-:W-:Y:S01]  /*f8a0*/  FFMA.RP R24, R43.reuse, R27.reuse, R28.reuse ;  /* 0x0000001b2b187223 */ /* 0x1c0fe2000000801c */
[----:B------:R-:W-:Y:S01]  /*f8b0*/  FFMA.RM R27, R43, R27, R28 ;  /* 0x0000001b2b1b7223 */ /* 0x000fe2000000401c */
[----:B------:R-:W-:Y:S02]  /*f8c0*/  IADD3 R25, PT, PT, R7, 0x20, RZ ;  /* 0x0000002007197810 */ /* 0x000fe40007ffe0ff */
[----:B------:R-:W-:Y:S02]  /*f8d0*/  LOP3.LUT R23, R23, 0x7fffff, RZ, 0xc0, !PT ;  /* 0x007fffff17177812 */ /* 0x000fe400078ec0ff */
[----:B------:R-:W-:Y:S02]  /*f8e0*/  ISETP.NE.AND P0, PT, R7, RZ, PT ;  /* 0x000000ff0700720c */ /* 0x000fe40003f05270 */
[----:B------:R-:W-:Y:S02]  /*f8f0*/  LOP3.LUT R28, R23, 0x800000, RZ, 0xfc, !PT ;  /* 0x00800000171c7812 */ /* 0x000fe400078efcff */
[----:B------:R-:W-:-:S02]  /*f900*/  ISETP.NE.AND P1, PT, R7, RZ, PT ;  /* 0x000000ff0700720c */ /* 0x000fc40003f25270 */
[----:B------:R-:W-:Y:S02]  /*f910*/  IADD3 R7, PT, PT, -R7, RZ, RZ ;  /* 0x000000ff07077210 */ /* 0x000fe40007ffe1ff */
[----:B------:R-:W-:Y:S02]  /*f920*/  SHF.L.U32 R25, R28, R25, RZ ;  /* 0x000000191c197219 */ /* 0x000fe400000006ff */
[----:B------:R-:W-:Y:S02]  /*f930*/  FSETP.NEU.FTZ.AND P2, PT, R24, R27, PT ;  /* 0x0000001b1800720b */ /* 0x000fe40003f5d000 */
[----:B------:R-:W-:Y:S02]  /*f940*/  SEL R7, R7, RZ, P0 ;  /* 0x000000ff07077207 */ /* 0x000fe40000000000 */
[----:B------:R-:W-:Y:S02]  /*f950*/  ISETP.NE.AND P1, PT, R25, RZ, P1 ;  /* 0x000000ff1900720c */ /* 0x000fe40000f25270 */
[----:B------:R-:W-:-:S02]  /*f960*/  SHF.R.U32.HI R28, RZ, R7, R28 ;  /* 0x00000007ff1c7219 */ /* 0x000fc4000001161c */
[----:B------:R-:W-:Y:S02]  /*f970*/  PLOP3.LUT P1, PT, P2, P1, PT, 0xf8, 0x8f ;  /* 0x00000000008f781c */ /* 0x000fe40001723f70 */
[----:B------:R-:W-:Y:S02]  /*f980*/  SHF.R.U32.HI R23, RZ, 0x1, R28 ;  /* 0x00000001ff177819 */ /* 0x000fe4000001161c */
[----:B------:R-:W-:-:S04]  /*f990*/  SEL R24, RZ, 0x1, !P1 ;  /* 0x00000001ff187807 */ /* 0x000fc80004800000 */
[----:B------:R-:W-:-:S04]  /*f9a0*/  LOP3.LUT R7, R24, 0x1, R23, 0xf8, !PT ;  /* 0x0000000118077812 */ /* 0x000fc800078ef817 */
[----:B------:R-:W-:-:S04]  /*f9b0*/  LOP3.LUT R28, R7, R28, RZ, 0xc0, !PT ;  /* 0x0000001c071c7212 */ /* 0x000fc800078ec0ff */
[----:B------:R-:W-:-:S04]  /*f9c0*/  IADD3 R23, PT, PT, R23, R28, RZ ;  /* 0x0000001c17177210 */ /* 0x000fc80007ffe0ff */
[----:B------:R-:W-:Y:S01]  /*f9d0*/  LOP3.LUT R6, R23, R6, RZ, 0xfc, !PT ;  /* 0x0000000617067212 */ /* 0x000fe200078efcff */
[----:B------:R-:W-:Y:S06]  /*f9e0*/  BRA `(.L_x_449) ;  /* 0x0000000000107947 */ /* 0x000fec0003800000 */
.L_x_448:
[----:B------:R-:W-:-:S04]  /*f9f0*/  LOP3.LUT R6, R6, 0x80000000, RZ, 0xc0, !PT ;  /* 0x8000000006067812 */ /* 0x000fc800078ec0ff */
[----:B------:R-:W-:Y:S01]  /*fa00*/  LOP3.LUT R6, R6, 0x7f800000, RZ, 0xfc, !PT ;  /* 0x7f80000006067812 */ /* 0x000fe200078efcff */
[----:B------:R-:W-:Y:S06]  /*fa10*/  BRA `(.L_x_449) ;  /* 0x0000000000047947 */ /* 0x000fec0003800000 */
.L_x_447:
[----:B------:R-:W-:-:S07]  /*fa20*/  LEA R6, R23, R6, 0x17 ;  /* 0x0000000617067211 */ /* 0x000fce00078eb8ff */
.L_x_449:
[----:B------:R-:W-:Y:S05]  /*fa30*/  BSYNC.RECONVERGENT B1 ;  /* 0x0000000000017941 */ /* 0x000fea0003800200 */
.L_x_446:
[----:B------:R-:W-:Y:S05]  /*fa40*/  BRA `(.L_x_450) ;  /* 0x0000000000207947 */ /* 0x000fea0003800000 */
.L_x_445:
[----:B------:R-:W-:-:S04]  /*fa50*/  LOP3.LUT R6, R6, 0x80000000, R7, 0x48, !PT ;  /* 0x8000000006067812 */ /* 0x000fc800078e4807 */
[----:B------:R-:W-:Y:S01]  /*fa60*/  LOP3.LUT R6, R6, 0x7f800000, RZ, 0xfc, !PT ;  /* 0x7f80000006067812 */ /* 0x000fe200078efcff */
[----:B------:R-:W-:Y:S06]  /*fa70*/  BRA `(.L_x_450) ;  /* 0x0000000000147947 */ /* 0x000fec0003800000 */
.L_x_444:
[----:B------:R-:W-:Y:S01]  /*fa80*/  LOP3.LUT R6, R6, 0x80000000, R7, 0x48, !PT ;  /* 0x8000000006067812 */ /* 0x000fe200078e4807 */
[----:B------:R-:W-:Y:S06]  /*fa90*/  BRA `(.L_x_450) ;  /* 0x00000000000c7947 */ /* 0x000fec0003800000 */
.L_x_443:
[----:B------:R-:W0:Y:S01]  /*faa0*/  MUFU.RSQ R6, -QNAN ;  /* 0xffc0000000067908 */ /* 0x000e220000001400 */
[----:B------:R-:W-:Y:S05]  /*fab0*/  BRA `(.L_x_450) ;  /* 0x0000000000047947 */ /* 0x000fea0003800000 */
.L_x_442:
[----:B------:R-:W-:-:S07]  /*fac0*/  FADD.FTZ R6, R7, R6 ;  /* 0x0000000607067221 */ /* 0x000fce0000010000 */
.L_x_450:
[----:B------:R-:W-:Y:S05]  /*fad0*/  BSYNC.RECONVERGENT B0 ;  /* 0x0000000000007941 */ /* 0x000fea0003800200 */
.L_x_440:
[----:B------:R-:W-:-:S04]  /*fae0*/  HFMA2 R27, -RZ, RZ, 0, 0 ;  /* 0x00000000ff1b7431 */ /* 0x000fc800000001ff */
[----:B0-----:R-:W-:Y:S05]  /*faf0*/  RET.REL.NODEC R26 `(_Z10RayTracingPj) ;  /* 0xffffff041a407950 */ /* 0x001fea0003c3ffff */
.L_x_451:
[----:B------:R-:W-:-:S00]  /*fb00*/  BRA `(.L_x_451) ;  /* 0xfffffffc00fc7947 */ /* 0x000fc0000383ffff */
[----:B------:R-:W-:-:S00]  /*fb10*/  NOP ;  /* 0x0000000000007918 */ /* 0x000fc00000000000 */
        /* <DEDUP_REMOVED lines=14> */
.L_x_454:


//--------------------- .nv.shared.reserved.0     --------------------------
	.section	.nv.shared.reserved.0,"aw",@nobits
	.weak		__nv_reservedSMEM_offset_0_alias
	.size		__nv_reservedSMEM_offset_0_alias, 0, 64
	.other		__nv_reservedSMEM_offset_0_alias,@"STO_CUDA_RESERVED_SHARED STV_DEFAULT"
__nv_reservedSMEM_offset_0_alias:
	.zero		0
	.zero		64


//--------------------- .nv.constant0._Z10RayTracingPj --------------------------
	.section	.nv.constant0._Z10RayTracingPj,"a",@progbits
	.sectionflags	@""
	.align	4
.nv.constant0._Z10RayTracingPj:
	.zero		904


//--------------------- SYMBOLS --------------------------

	.type		.nv.reservedSmem.offset0,@object
	.size		.nv.reservedSmem.offset0,0x4
